//
// Generated by NVIDIA NVVM Compiler
//
// Compiler Build ID: CL-36424714
// Cuda compilation tools, release 13.0, V13.0.88
// Based on NVVM 20.0.0
//

.version 9.0
.target sm_100
.address_size 64

	// .globl	_Z25kernel_generate_householdiiiP6entityP9houseHoldm
.global .align 4 .b8 precalc_xorwow_matrix[102400];
.global .align 4 .b8 precalc_xorwow_offset_matrix[102400];
.global .align 4 .b8 mrg32k3aM1[2304];
.global .align 4 .b8 mrg32k3aM2[2304];
.global .align 4 .b8 mrg32k3aM1SubSeq[2016];
.global .align 4 .b8 mrg32k3aM2SubSeq[2016];
.global .align 4 .b8 mrg32k3aM1Seq[2304];
.global .align 4 .b8 mrg32k3aM2Seq[2304];
.const .align 8 .b8 __cr_lgamma_table[72];
.const .align 8 .u64 dev_max_number_adult;
.const .align 8 .u64 dev_max_number_child;
.const .align 8 .u64 dev_max_number_house;
.const .align 8 .u64 dev_max_number_workplaces;
.const .align 4 .f32 house_trans;
.const .align 4 .f32 place_trans;
.const .align 4 .f32 comm_trans;
.const .align 4 .f32 travel_rate;
.const .align 4 .f32 ind_inf;
.const .align 4 .u32 mild_infect;
.global .align 8 .u64 numberOfInfected = 6;

.visible .entry _Z25kernel_generate_householdiiiP6entityP9houseHoldm(
	.param .u32 _Z25kernel_generate_householdiiiP6entityP9houseHoldm_param_0,
	.param .u32 _Z25kernel_generate_householdiiiP6entityP9houseHoldm_param_1,
	.param .u32 _Z25kernel_generate_householdiiiP6entityP9houseHoldm_param_2,
	.param .u64 .ptr .align 1 _Z25kernel_generate_householdiiiP6entityP9houseHoldm_param_3,
	.param .u64 .ptr .align 1 _Z25kernel_generate_householdiiiP6entityP9houseHoldm_param_4,
	.param .u64 _Z25kernel_generate_householdiiiP6entityP9houseHoldm_param_5
)
{
	.local .align 8 .b8 	__local_depot0[48];
	.reg .b64 	%SP;
	.reg .b64 	%SPL;
	.reg .pred 	%p<69>;
	.reg .b16 	%rs<2>;
	.reg .b32 	%r<1257>;
	.reg .b64 	%rd<36>;

	mov.u64 	%SPL, __local_depot0;
	ld.param.u32 	%r556, [_Z25kernel_generate_householdiiiP6entityP9houseHoldm_param_0];
	ld.param.u32 	%r555, [_Z25kernel_generate_householdiiiP6entityP9houseHoldm_param_1];
	ld.param.u64 	%rd12, [_Z25kernel_generate_householdiiiP6entityP9houseHoldm_param_3];
	ld.param.u64 	%rd13, [_Z25kernel_generate_householdiiiP6entityP9houseHoldm_param_4];
	ld.param.u64 	%rd14, [_Z25kernel_generate_householdiiiP6entityP9houseHoldm_param_5];
	mov.u32 	%r557, %tid.x;
	mov.u32 	%r558, %ctaid.x;
	mov.u32 	%r559, %ntid.x;
	mad.lo.s32 	%r560, %r558, %r559, %r557;
	add.s32 	%r561, %r560, %r556;
	cvt.u64.u32 	%rd1, %r561;
	ld.const.u64 	%rd15, [dev_max_number_house];
	setp.le.s64 	%p1, %rd15, %rd1;
	@%p1 bra 	$L__BB0_120;
	cvt.u32.u64 	%r562, %rd1;
	add.u64 	%rd2, %SPL, 0;
	cvta.to.global.u64 	%rd17, %rd13;
	mad.lo.s64 	%rd18, %rd1, 24, %rd17;
	st.global.u64 	[%rd18], %rd1;
	st.global.u32 	[%rd18+8], %r555;
	mov.b64 	%rd19, 0;
	st.global.u64 	[%rd18+16], %rd19;
	cvt.u32.u64 	%r563, %rd14;
	xor.b32  	%r564, %r563, -1429050551;
	mul.lo.s32 	%r565, %r564, 1099087573;
	{ .reg .b32 tmp; mov.b64 {tmp, %r566}, %rd14; }
	xor.b32  	%r567, %r566, -136515619;
	mul.lo.s32 	%r568, %r567, -1703105765;
	add.s32 	%r569, %r565, %r568;
	add.s32 	%r1, %r569, 6615241;
	add.s32 	%r988, %r565, 123456789;
	st.local.v2.u32 	[%rd2], {%r1, %r988};
	xor.b32  	%r987, %r565, 362436069;
	add.s32 	%r986, %r568, 521288629;
	st.local.v2.u32 	[%rd2+8], {%r987, %r986};
	xor.b32  	%r570, %r568, 88675123;
	add.s32 	%r984, %r565, 5783321;
	st.local.v2.u32 	[%rd2+16], {%r570, %r984};
	setp.eq.s32 	%p2, %r562, 0;
	@%p2 bra 	$L__BB0_116;
	mov.b32 	%r971, 0;
	mov.u64 	%rd35, %rd1;
$L__BB0_3:
	mov.u64 	%rd3, %rd35;
	and.b64  	%rd4, %rd3, 3;
	setp.eq.s64 	%p3, %rd4, 0;
	@%p3 bra 	$L__BB0_115;
	mul.wide.u32 	%rd20, %r971, 3200;
	mov.u64 	%rd21, precalc_xorwow_matrix;
	add.s64 	%rd5, %rd21, %rd20;
	mov.b32 	%r984, 0;
	mov.u32 	%r985, %r984;
	mov.u32 	%r986, %r984;
	mov.u32 	%r987, %r984;
	mov.u32 	%r988, %r984;
	mov.u32 	%r977, %r984;
$L__BB0_5:
	mul.wide.u32 	%rd22, %r977, 4;
	add.s64 	%rd23, %rd2, %rd22;
	ld.local.u32 	%r17, [%rd23+4];
	shl.b32 	%r18, %r977, 5;
	mov.b32 	%r983, 0;
$L__BB0_6:
	.pragma "nounroll";
	shr.u32 	%r574, %r17, %r983;
	and.b32  	%r575, %r574, 1;
	setp.eq.b32 	%p4, %r575, 1;
	not.pred 	%p5, %p4;
	add.s32 	%r576, %r18, %r983;
	mul.lo.s32 	%r577, %r576, 5;
	mul.wide.u32 	%rd24, %r577, 4;
	add.s64 	%rd6, %rd5, %rd24;
	@%p5 bra 	$L__BB0_8;
	ld.global.u32 	%r578, [%rd6];
	xor.b32  	%r988, %r988, %r578;
	ld.global.u32 	%r579, [%rd6+4];
	xor.b32  	%r987, %r987, %r579;
	ld.global.u32 	%r580, [%rd6+8];
	xor.b32  	%r986, %r986, %r580;
	ld.global.u32 	%r581, [%rd6+12];
	xor.b32  	%r985, %r985, %r581;
	ld.global.u32 	%r582, [%rd6+16];
	xor.b32  	%r984, %r984, %r582;
$L__BB0_8:
	and.b32  	%r584, %r574, 2;
	setp.eq.s32 	%p6, %r584, 0;
	@%p6 bra 	$L__BB0_10;
	ld.global.u32 	%r585, [%rd6+20];
	xor.b32  	%r988, %r988, %r585;
	ld.global.u32 	%r586, [%rd6+24];
	xor.b32  	%r987, %r987, %r586;
	ld.global.u32 	%r587, [%rd6+28];
	xor.b32  	%r986, %r986, %r587;
	ld.global.u32 	%r588, [%rd6+32];
	xor.b32  	%r985, %r985, %r588;
	ld.global.u32 	%r589, [%rd6+36];
	xor.b32  	%r984, %r984, %r589;
$L__BB0_10:
	and.b32  	%r591, %r574, 4;
	setp.eq.s32 	%p7, %r591, 0;
	@%p7 bra 	$L__BB0_12;
	ld.global.u32 	%r592, [%rd6+40];
	xor.b32  	%r988, %r988, %r592;
	ld.global.u32 	%r593, [%rd6+44];
	xor.b32  	%r987, %r987, %r593;
	ld.global.u32 	%r594, [%rd6+48];
	xor.b32  	%r986, %r986, %r594;
	ld.global.u32 	%r595, [%rd6+52];
	xor.b32  	%r985, %r985, %r595;
	ld.global.u32 	%r596, [%rd6+56];
	xor.b32  	%r984, %r984, %r596;
$L__BB0_12:
	and.b32  	%r598, %r574, 8;
	setp.eq.s32 	%p8, %r598, 0;
	@%p8 bra 	$L__BB0_14;
	ld.global.u32 	%r599, [%rd6+60];
	xor.b32  	%r988, %r988, %r599;
	ld.global.u32 	%r600, [%rd6+64];
	xor.b32  	%r987, %r987, %r600;
	ld.global.u32 	%r601, [%rd6+68];
	xor.b32  	%r986, %r986, %r601;
	ld.global.u32 	%r602, [%rd6+72];
	xor.b32  	%r985, %r985, %r602;
	ld.global.u32 	%r603, [%rd6+76];
	xor.b32  	%r984, %r984, %r603;
$L__BB0_14:
	and.b32  	%r605, %r574, 16;
	setp.eq.s32 	%p9, %r605, 0;
	@%p9 bra 	$L__BB0_16;
	ld.global.u32 	%r606, [%rd6+80];
	xor.b32  	%r988, %r988, %r606;
	ld.global.u32 	%r607, [%rd6+84];
	xor.b32  	%r987, %r987, %r607;
	ld.global.u32 	%r608, [%rd6+88];
	xor.b32  	%r986, %r986, %r608;
	ld.global.u32 	%r609, [%rd6+92];
	xor.b32  	%r985, %r985, %r609;
	ld.global.u32 	%r610, [%rd6+96];
	xor.b32  	%r984, %r984, %r610;
$L__BB0_16:
	and.b32  	%r612, %r574, 32;
	setp.eq.s32 	%p10, %r612, 0;
	@%p10 bra 	$L__BB0_18;
	ld.global.u32 	%r613, [%rd6+100];
	xor.b32  	%r988, %r988, %r613;
	ld.global.u32 	%r614, [%rd6+104];
	xor.b32  	%r987, %r987, %r614;
	ld.global.u32 	%r615, [%rd6+108];
	xor.b32  	%r986, %r986, %r615;
	ld.global.u32 	%r616, [%rd6+112];
	xor.b32  	%r985, %r985, %r616;
	ld.global.u32 	%r617, [%rd6+116];
	xor.b32  	%r984, %r984, %r617;
$L__BB0_18:
	and.b32  	%r619, %r574, 64;
	setp.eq.s32 	%p11, %r619, 0;
	@%p11 bra 	$L__BB0_20;
	ld.global.u32 	%r620, [%rd6+120];
	xor.b32  	%r988, %r988, %r620;
	ld.global.u32 	%r621, [%rd6+124];
	xor.b32  	%r987, %r987, %r621;
	ld.global.u32 	%r622, [%rd6+128];
	xor.b32  	%r986, %r986, %r622;
	ld.global.u32 	%r623, [%rd6+132];
	xor.b32  	%r985, %r985, %r623;
	ld.global.u32 	%r624, [%rd6+136];
	xor.b32  	%r984, %r984, %r624;
$L__BB0_20:
	and.b32  	%r626, %r574, 128;
	setp.eq.s32 	%p12, %r626, 0;
	@%p12 bra 	$L__BB0_22;
	ld.global.u32 	%r627, [%rd6+140];
	xor.b32  	%r988, %r988, %r627;
	ld.global.u32 	%r628, [%rd6+144];
	xor.b32  	%r987, %r987, %r628;
	ld.global.u32 	%r629, [%rd6+148];
	xor.b32  	%r986, %r986, %r629;
	ld.global.u32 	%r630, [%rd6+152];
	xor.b32  	%r985, %r985, %r630;
	ld.global.u32 	%r631, [%rd6+156];
	xor.b32  	%r984, %r984, %r631;
$L__BB0_22:
	and.b32  	%r633, %r574, 256;
	setp.eq.s32 	%p13, %r633, 0;
	@%p13 bra 	$L__BB0_24;
	ld.global.u32 	%r634, [%rd6+160];
	xor.b32  	%r988, %r988, %r634;
	ld.global.u32 	%r635, [%rd6+164];
	xor.b32  	%r987, %r987, %r635;
	ld.global.u32 	%r636, [%rd6+168];
	xor.b32  	%r986, %r986, %r636;
	ld.global.u32 	%r637, [%rd6+172];
	xor.b32  	%r985, %r985, %r637;
	ld.global.u32 	%r638, [%rd6+176];
	xor.b32  	%r984, %r984, %r638;
$L__BB0_24:
	and.b32  	%r640, %r574, 512;
	setp.eq.s32 	%p14, %r640, 0;
	@%p14 bra 	$L__BB0_26;
	ld.global.u32 	%r641, [%rd6+180];
	xor.b32  	%r988, %r988, %r641;
	ld.global.u32 	%r642, [%rd6+184];
	xor.b32  	%r987, %r987, %r642;
	ld.global.u32 	%r643, [%rd6+188];
	xor.b32  	%r986, %r986, %r643;
	ld.global.u32 	%r644, [%rd6+192];
	xor.b32  	%r985, %r985, %r644;
	ld.global.u32 	%r645, [%rd6+196];
	xor.b32  	%r984, %r984, %r645;
$L__BB0_26:
	and.b32  	%r647, %r574, 1024;
	setp.eq.s32 	%p15, %r647, 0;
	@%p15 bra 	$L__BB0_28;
	ld.global.u32 	%r648, [%rd6+200];
	xor.b32  	%r988, %r988, %r648;
	ld.global.u32 	%r649, [%rd6+204];
	xor.b32  	%r987, %r987, %r649;
	ld.global.u32 	%r650, [%rd6+208];
	xor.b32  	%r986, %r986, %r650;
	ld.global.u32 	%r651, [%rd6+212];
	xor.b32  	%r985, %r985, %r651;
	ld.global.u32 	%r652, [%rd6+216];
	xor.b32  	%r984, %r984, %r652;
$L__BB0_28:
	and.b32  	%r654, %r574, 2048;
	setp.eq.s32 	%p16, %r654, 0;
	@%p16 bra 	$L__BB0_30;
	ld.global.u32 	%r655, [%rd6+220];
	xor.b32  	%r988, %r988, %r655;
	ld.global.u32 	%r656, [%rd6+224];
	xor.b32  	%r987, %r987, %r656;
	ld.global.u32 	%r657, [%rd6+228];
	xor.b32  	%r986, %r986, %r657;
	ld.global.u32 	%r658, [%rd6+232];
	xor.b32  	%r985, %r985, %r658;
	ld.global.u32 	%r659, [%rd6+236];
	xor.b32  	%r984, %r984, %r659;
$L__BB0_30:
	and.b32  	%r661, %r574, 4096;
	setp.eq.s32 	%p17, %r661, 0;
	@%p17 bra 	$L__BB0_32;
	ld.global.u32 	%r662, [%rd6+240];
	xor.b32  	%r988, %r988, %r662;
	ld.global.u32 	%r663, [%rd6+244];
	xor.b32  	%r987, %r987, %r663;
	ld.global.u32 	%r664, [%rd6+248];
	xor.b32  	%r986, %r986, %r664;
	ld.global.u32 	%r665, [%rd6+252];
	xor.b32  	%r985, %r985, %r665;
	ld.global.u32 	%r666, [%rd6+256];
	xor.b32  	%r984, %r984, %r666;
$L__BB0_32:
	and.b32  	%r668, %r574, 8192;
	setp.eq.s32 	%p18, %r668, 0;
	@%p18 bra 	$L__BB0_34;
	ld.global.u32 	%r669, [%rd6+260];
	xor.b32  	%r988, %r988, %r669;
	ld.global.u32 	%r670, [%rd6+264];
	xor.b32  	%r987, %r987, %r670;
	ld.global.u32 	%r671, [%rd6+268];
	xor.b32  	%r986, %r986, %r671;
	ld.global.u32 	%r672, [%rd6+272];
	xor.b32  	%r985, %r985, %r672;
	ld.global.u32 	%r673, [%rd6+276];
	xor.b32  	%r984, %r984, %r673;
$L__BB0_34:
	and.b32  	%r675, %r574, 16384;
	setp.eq.s32 	%p19, %r675, 0;
	@%p19 bra 	$L__BB0_36;
	ld.global.u32 	%r676, [%rd6+280];
	xor.b32  	%r988, %r988, %r676;
	ld.global.u32 	%r677, [%rd6+284];
	xor.b32  	%r987, %r987, %r677;
	ld.global.u32 	%r678, [%rd6+288];
	xor.b32  	%r986, %r986, %r678;
	ld.global.u32 	%r679, [%rd6+292];
	xor.b32  	%r985, %r985, %r679;
	ld.global.u32 	%r680, [%rd6+296];
	xor.b32  	%r984, %r984, %r680;
$L__BB0_36:
	and.b32  	%r682, %r574, 32768;
	setp.eq.s32 	%p20, %r682, 0;
	@%p20 bra 	$L__BB0_38;
	ld.global.u32 	%r683, [%rd6+300];
	xor.b32  	%r988, %r988, %r683;
	ld.global.u32 	%r684, [%rd6+304];
	xor.b32  	%r987, %r987, %r684;
	ld.global.u32 	%r685, [%rd6+308];
	xor.b32  	%r986, %r986, %r685;
	ld.global.u32 	%r686, [%rd6+312];
	xor.b32  	%r985, %r985, %r686;
	ld.global.u32 	%r687, [%rd6+316];
	xor.b32  	%r984, %r984, %r687;
$L__BB0_38:
	add.s32 	%r983, %r983, 16;
	setp.ne.s32 	%p21, %r983, 32;
	@%p21 bra 	$L__BB0_6;
	mad.lo.s32 	%r688, %r977, -31, %r18;
	add.s32 	%r977, %r688, 1;
	setp.ne.s32 	%p22, %r977, 5;
	@%p22 bra 	$L__BB0_5;
	st.local.u32 	[%rd2+4], %r988;
	st.local.v2.u32 	[%rd2+8], {%r987, %r986};
	st.local.v2.u32 	[%rd2+16], {%r985, %r984};
	setp.eq.s64 	%p23, %rd4, 1;
	@%p23 bra 	$L__BB0_115;
	mov.b32 	%r984, 0;
	mov.u32 	%r1077, %r984;
	mov.u32 	%r986, %r984;
	mov.u32 	%r987, %r984;
	mov.u32 	%r988, %r984;
	mov.u32 	%r1069, %r984;
$L__BB0_42:
	mul.wide.u32 	%rd25, %r1069, 4;
	add.s64 	%rd26, %rd2, %rd25;
	ld.local.u32 	%r193, [%rd26+4];
	shl.b32 	%r194, %r1069, 5;
	mov.b32 	%r1075, 0;
$L__BB0_43:
	.pragma "nounroll";
	shr.u32 	%r691, %r193, %r1075;
	and.b32  	%r692, %r691, 1;
	setp.eq.b32 	%p24, %r692, 1;
	not.pred 	%p25, %p24;
	add.s32 	%r693, %r194, %r1075;
	mul.lo.s32 	%r694, %r693, 5;
	mul.wide.u32 	%rd27, %r694, 4;
	add.s64 	%rd7, %rd5, %rd27;
	@%p25 bra 	$L__BB0_45;
	ld.global.u32 	%r695, [%rd7];
	xor.b32  	%r988, %r988, %r695;
	ld.global.u32 	%r696, [%rd7+4];
	xor.b32  	%r987, %r987, %r696;
	ld.global.u32 	%r697, [%rd7+8];
	xor.b32  	%r986, %r986, %r697;
	ld.global.u32 	%r698, [%rd7+12];
	xor.b32  	%r1077, %r1077, %r698;
	ld.global.u32 	%r699, [%rd7+16];
	xor.b32  	%r984, %r984, %r699;
$L__BB0_45:
	and.b32  	%r701, %r691, 2;
	setp.eq.s32 	%p26, %r701, 0;
	@%p26 bra 	$L__BB0_47;
	ld.global.u32 	%r702, [%rd7+20];
	xor.b32  	%r988, %r988, %r702;
	ld.global.u32 	%r703, [%rd7+24];
	xor.b32  	%r987, %r987, %r703;
	ld.global.u32 	%r704, [%rd7+28];
	xor.b32  	%r986, %r986, %r704;
	ld.global.u32 	%r705, [%rd7+32];
	xor.b32  	%r1077, %r1077, %r705;
	ld.global.u32 	%r706, [%rd7+36];
	xor.b32  	%r984, %r984, %r706;
$L__BB0_47:
	and.b32  	%r708, %r691, 4;
	setp.eq.s32 	%p27, %r708, 0;
	@%p27 bra 	$L__BB0_49;
	ld.global.u32 	%r709, [%rd7+40];
	xor.b32  	%r988, %r988, %r709;
	ld.global.u32 	%r710, [%rd7+44];
	xor.b32  	%r987, %r987, %r710;
	ld.global.u32 	%r711, [%rd7+48];
	xor.b32  	%r986, %r986, %r711;
	ld.global.u32 	%r712, [%rd7+52];
	xor.b32  	%r1077, %r1077, %r712;
	ld.global.u32 	%r713, [%rd7+56];
	xor.b32  	%r984, %r984, %r713;
$L__BB0_49:
	and.b32  	%r715, %r691, 8;
	setp.eq.s32 	%p28, %r715, 0;
	@%p28 bra 	$L__BB0_51;
	ld.global.u32 	%r716, [%rd7+60];
	xor.b32  	%r988, %r988, %r716;
	ld.global.u32 	%r717, [%rd7+64];
	xor.b32  	%r987, %r987, %r717;
	ld.global.u32 	%r718, [%rd7+68];
	xor.b32  	%r986, %r986, %r718;
	ld.global.u32 	%r719, [%rd7+72];
	xor.b32  	%r1077, %r1077, %r719;
	ld.global.u32 	%r720, [%rd7+76];
	xor.b32  	%r984, %r984, %r720;
$L__BB0_51:
	and.b32  	%r722, %r691, 16;
	setp.eq.s32 	%p29, %r722, 0;
	@%p29 bra 	$L__BB0_53;
	ld.global.u32 	%r723, [%rd7+80];
	xor.b32  	%r988, %r988, %r723;
	ld.global.u32 	%r724, [%rd7+84];
	xor.b32  	%r987, %r987, %r724;
	ld.global.u32 	%r725, [%rd7+88];
	xor.b32  	%r986, %r986, %r725;
	ld.global.u32 	%r726, [%rd7+92];
	xor.b32  	%r1077, %r1077, %r726;
	ld.global.u32 	%r727, [%rd7+96];
	xor.b32  	%r984, %r984, %r727;
$L__BB0_53:
	and.b32  	%r729, %r691, 32;
	setp.eq.s32 	%p30, %r729, 0;
	@%p30 bra 	$L__BB0_55;
	ld.global.u32 	%r730, [%rd7+100];
	xor.b32  	%r988, %r988, %r730;
	ld.global.u32 	%r731, [%rd7+104];
	xor.b32  	%r987, %r987, %r731;
	ld.global.u32 	%r732, [%rd7+108];
	xor.b32  	%r986, %r986, %r732;
	ld.global.u32 	%r733, [%rd7+112];
	xor.b32  	%r1077, %r1077, %r733;
	ld.global.u32 	%r734, [%rd7+116];
	xor.b32  	%r984, %r984, %r734;
$L__BB0_55:
	and.b32  	%r736, %r691, 64;
	setp.eq.s32 	%p31, %r736, 0;
	@%p31 bra 	$L__BB0_57;
	ld.global.u32 	%r737, [%rd7+120];
	xor.b32  	%r988, %r988, %r737;
	ld.global.u32 	%r738, [%rd7+124];
	xor.b32  	%r987, %r987, %r738;
	ld.global.u32 	%r739, [%rd7+128];
	xor.b32  	%r986, %r986, %r739;
	ld.global.u32 	%r740, [%rd7+132];
	xor.b32  	%r1077, %r1077, %r740;
	ld.global.u32 	%r741, [%rd7+136];
	xor.b32  	%r984, %r984, %r741;
$L__BB0_57:
	and.b32  	%r743, %r691, 128;
	setp.eq.s32 	%p32, %r743, 0;
	@%p32 bra 	$L__BB0_59;
	ld.global.u32 	%r744, [%rd7+140];
	xor.b32  	%r988, %r988, %r744;
	ld.global.u32 	%r745, [%rd7+144];
	xor.b32  	%r987, %r987, %r745;
	ld.global.u32 	%r746, [%rd7+148];
	xor.b32  	%r986, %r986, %r746;
	ld.global.u32 	%r747, [%rd7+152];
	xor.b32  	%r1077, %r1077, %r747;
	ld.global.u32 	%r748, [%rd7+156];
	xor.b32  	%r984, %r984, %r748;
$L__BB0_59:
	and.b32  	%r750, %r691, 256;
	setp.eq.s32 	%p33, %r750, 0;
	@%p33 bra 	$L__BB0_61;
	ld.global.u32 	%r751, [%rd7+160];
	xor.b32  	%r988, %r988, %r751;
	ld.global.u32 	%r752, [%rd7+164];
	xor.b32  	%r987, %r987, %r752;
	ld.global.u32 	%r753, [%rd7+168];
	xor.b32  	%r986, %r986, %r753;
	ld.global.u32 	%r754, [%rd7+172];
	xor.b32  	%r1077, %r1077, %r754;
	ld.global.u32 	%r755, [%rd7+176];
	xor.b32  	%r984, %r984, %r755;
$L__BB0_61:
	and.b32  	%r757, %r691, 512;
	setp.eq.s32 	%p34, %r757, 0;
	@%p34 bra 	$L__BB0_63;
	ld.global.u32 	%r758, [%rd7+180];
	xor.b32  	%r988, %r988, %r758;
	ld.global.u32 	%r759, [%rd7+184];
	xor.b32  	%r987, %r987, %r759;
	ld.global.u32 	%r760, [%rd7+188];
	xor.b32  	%r986, %r986, %r760;
	ld.global.u32 	%r761, [%rd7+192];
	xor.b32  	%r1077, %r1077, %r761;
	ld.global.u32 	%r762, [%rd7+196];
	xor.b32  	%r984, %r984, %r762;
$L__BB0_63:
	and.b32  	%r764, %r691, 1024;
	setp.eq.s32 	%p35, %r764, 0;
	@%p35 bra 	$L__BB0_65;
	ld.global.u32 	%r765, [%rd7+200];
	xor.b32  	%r988, %r988, %r765;
	ld.global.u32 	%r766, [%rd7+204];
	xor.b32  	%r987, %r987, %r766;
	ld.global.u32 	%r767, [%rd7+208];
	xor.b32  	%r986, %r986, %r767;
	ld.global.u32 	%r768, [%rd7+212];
	xor.b32  	%r1077, %r1077, %r768;
	ld.global.u32 	%r769, [%rd7+216];
	xor.b32  	%r984, %r984, %r769;
$L__BB0_65:
	and.b32  	%r771, %r691, 2048;
	setp.eq.s32 	%p36, %r771, 0;
	@%p36 bra 	$L__BB0_67;
	ld.global.u32 	%r772, [%rd7+220];
	xor.b32  	%r988, %r988, %r772;
	ld.global.u32 	%r773, [%rd7+224];
	xor.b32  	%r987, %r987, %r773;
	ld.global.u32 	%r774, [%rd7+228];
	xor.b32  	%r986, %r986, %r774;
	ld.global.u32 	%r775, [%rd7+232];
	xor.b32  	%r1077, %r1077, %r775;
	ld.global.u32 	%r776, [%rd7+236];
	xor.b32  	%r984, %r984, %r776;
$L__BB0_67:
	and.b32  	%r778, %r691, 4096;
	setp.eq.s32 	%p37, %r778, 0;
	@%p37 bra 	$L__BB0_69;
	ld.global.u32 	%r779, [%rd7+240];
	xor.b32  	%r988, %r988, %r779;
	ld.global.u32 	%r780, [%rd7+244];
	xor.b32  	%r987, %r987, %r780;
	ld.global.u32 	%r781, [%rd7+248];
	xor.b32  	%r986, %r986, %r781;
	ld.global.u32 	%r782, [%rd7+252];
	xor.b32  	%r1077, %r1077, %r782;
	ld.global.u32 	%r783, [%rd7+256];
	xor.b32  	%r984, %r984, %r783;
$L__BB0_69:
	and.b32  	%r785, %r691, 8192;
	setp.eq.s32 	%p38, %r785, 0;
	@%p38 bra 	$L__BB0_71;
	ld.global.u32 	%r786, [%rd7+260];
	xor.b32  	%r988, %r988, %r786;
	ld.global.u32 	%r787, [%rd7+264];
	xor.b32  	%r987, %r987, %r787;
	ld.global.u32 	%r788, [%rd7+268];
	xor.b32  	%r986, %r986, %r788;
	ld.global.u32 	%r789, [%rd7+272];
	xor.b32  	%r1077, %r1077, %r789;
	ld.global.u32 	%r790, [%rd7+276];
	xor.b32  	%r984, %r984, %r790;
$L__BB0_71:
	and.b32  	%r792, %r691, 16384;
	setp.eq.s32 	%p39, %r792, 0;
	@%p39 bra 	$L__BB0_73;
	ld.global.u32 	%r793, [%rd7+280];
	xor.b32  	%r988, %r988, %r793;
	ld.global.u32 	%r794, [%rd7+284];
	xor.b32  	%r987, %r987, %r794;
	ld.global.u32 	%r795, [%rd7+288];
	xor.b32  	%r986, %r986, %r795;
	ld.global.u32 	%r796, [%rd7+292];
	xor.b32  	%r1077, %r1077, %r796;
	ld.global.u32 	%r797, [%rd7+296];
	xor.b32  	%r984, %r984, %r797;
$L__BB0_73:
	and.b32  	%r799, %r691, 32768;
	setp.eq.s32 	%p40, %r799, 0;
	@%p40 bra 	$L__BB0_75;
	ld.global.u32 	%r800, [%rd7+300];
	xor.b32  	%r988, %r988, %r800;
	ld.global.u32 	%r801, [%rd7+304];
	xor.b32  	%r987, %r987, %r801;
	ld.global.u32 	%r802, [%rd7+308];
	xor.b32  	%r986, %r986, %r802;
	ld.global.u32 	%r803, [%rd7+312];
	xor.b32  	%r1077, %r1077, %r803;
	ld.global.u32 	%r804, [%rd7+316];
	xor.b32  	%r984, %r984, %r804;
$L__BB0_75:
	add.s32 	%r1075, %r1075, 16;
	setp.ne.s32 	%p41, %r1075, 32;
	@%p41 bra 	$L__BB0_43;
	mad.lo.s32 	%r805, %r1069, -31, %r194;
	add.s32 	%r1069, %r805, 1;
	setp.ne.s32 	%p42, %r1069, 5;
	@%p42 bra 	$L__BB0_42;
	st.local.u32 	[%rd2+4], %r988;
	st.local.v2.u32 	[%rd2+8], {%r987, %r986};
	st.local.v2.u32 	[%rd2+16], {%r1077, %r984};
	setp.ne.s64 	%p43, %rd4, 3;
	@%p43 bra 	$L__BB0_115;
	mov.b32 	%r984, 0;
	mov.u32 	%r1169, %r984;
	mov.u32 	%r986, %r984;
	mov.u32 	%r987, %r984;
	mov.u32 	%r988, %r984;
	mov.u32 	%r1161, %r984;
$L__BB0_79:
	mul.wide.u32 	%rd28, %r1161, 4;
	add.s64 	%rd29, %rd2, %rd28;
	ld.local.u32 	%r369, [%rd29+4];
	shl.b32 	%r370, %r1161, 5;
	mov.b32 	%r1167, 0;
$L__BB0_80:
	.pragma "nounroll";
	shr.u32 	%r808, %r369, %r1167;
	and.b32  	%r809, %r808, 1;
	setp.eq.b32 	%p44, %r809, 1;
	not.pred 	%p45, %p44;
	add.s32 	%r810, %r370, %r1167;
	mul.lo.s32 	%r811, %r810, 5;
	mul.wide.u32 	%rd30, %r811, 4;
	add.s64 	%rd8, %rd5, %rd30;
	@%p45 bra 	$L__BB0_82;
	ld.global.u32 	%r812, [%rd8];
	xor.b32  	%r988, %r988, %r812;
	ld.global.u32 	%r813, [%rd8+4];
	xor.b32  	%r987, %r987, %r813;
	ld.global.u32 	%r814, [%rd8+8];
	xor.b32  	%r986, %r986, %r814;
	ld.global.u32 	%r815, [%rd8+12];
	xor.b32  	%r1169, %r1169, %r815;
	ld.global.u32 	%r816, [%rd8+16];
	xor.b32  	%r984, %r984, %r816;
$L__BB0_82:
	and.b32  	%r818, %r808, 2;
	setp.eq.s32 	%p46, %r818, 0;
	@%p46 bra 	$L__BB0_84;
	ld.global.u32 	%r819, [%rd8+20];
	xor.b32  	%r988, %r988, %r819;
	ld.global.u32 	%r820, [%rd8+24];
	xor.b32  	%r987, %r987, %r820;
	ld.global.u32 	%r821, [%rd8+28];
	xor.b32  	%r986, %r986, %r821;
	ld.global.u32 	%r822, [%rd8+32];
	xor.b32  	%r1169, %r1169, %r822;
	ld.global.u32 	%r823, [%rd8+36];
	xor.b32  	%r984, %r984, %r823;
$L__BB0_84:
	and.b32  	%r825, %r808, 4;
	setp.eq.s32 	%p47, %r825, 0;
	@%p47 bra 	$L__BB0_86;
	ld.global.u32 	%r826, [%rd8+40];
	xor.b32  	%r988, %r988, %r826;
	ld.global.u32 	%r827, [%rd8+44];
	xor.b32  	%r987, %r987, %r827;
	ld.global.u32 	%r828, [%rd8+48];
	xor.b32  	%r986, %r986, %r828;
	ld.global.u32 	%r829, [%rd8+52];
	xor.b32  	%r1169, %r1169, %r829;
	ld.global.u32 	%r830, [%rd8+56];
	xor.b32  	%r984, %r984, %r830;
$L__BB0_86:
	and.b32  	%r832, %r808, 8;
	setp.eq.s32 	%p48, %r832, 0;
	@%p48 bra 	$L__BB0_88;
	ld.global.u32 	%r833, [%rd8+60];
	xor.b32  	%r988, %r988, %r833;
	ld.global.u32 	%r834, [%rd8+64];
	xor.b32  	%r987, %r987, %r834;
	ld.global.u32 	%r835, [%rd8+68];
	xor.b32  	%r986, %r986, %r835;
	ld.global.u32 	%r836, [%rd8+72];
	xor.b32  	%r1169, %r1169, %r836;
	ld.global.u32 	%r837, [%rd8+76];
	xor.b32  	%r984, %r984, %r837;
$L__BB0_88:
	and.b32  	%r839, %r808, 16;
	setp.eq.s32 	%p49, %r839, 0;
	@%p49 bra 	$L__BB0_90;
	ld.global.u32 	%r840, [%rd8+80];
	xor.b32  	%r988, %r988, %r840;
	ld.global.u32 	%r841, [%rd8+84];
	xor.b32  	%r987, %r987, %r841;
	ld.global.u32 	%r842, [%rd8+88];
	xor.b32  	%r986, %r986, %r842;
	ld.global.u32 	%r843, [%rd8+92];
	xor.b32  	%r1169, %r1169, %r843;
	ld.global.u32 	%r844, [%rd8+96];
	xor.b32  	%r984, %r984, %r844;
$L__BB0_90:
	and.b32  	%r846, %r808, 32;
	setp.eq.s32 	%p50, %r846, 0;
	@%p50 bra 	$L__BB0_92;
	ld.global.u32 	%r847, [%rd8+100];
	xor.b32  	%r988, %r988, %r847;
	ld.global.u32 	%r848, [%rd8+104];
	xor.b32  	%r987, %r987, %r848;
	ld.global.u32 	%r849, [%rd8+108];
	xor.b32  	%r986, %r986, %r849;
	ld.global.u32 	%r850, [%rd8+112];
	xor.b32  	%r1169, %r1169, %r850;
	ld.global.u32 	%r851, [%rd8+116];
	xor.b32  	%r984, %r984, %r851;
$L__BB0_92:
	and.b32  	%r853, %r808, 64;
	setp.eq.s32 	%p51, %r853, 0;
	@%p51 bra 	$L__BB0_94;
	ld.global.u32 	%r854, [%rd8+120];
	xor.b32  	%r988, %r988, %r854;
	ld.global.u32 	%r855, [%rd8+124];
	xor.b32  	%r987, %r987, %r855;
	ld.global.u32 	%r856, [%rd8+128];
	xor.b32  	%r986, %r986, %r856;
	ld.global.u32 	%r857, [%rd8+132];
	xor.b32  	%r1169, %r1169, %r857;
	ld.global.u32 	%r858, [%rd8+136];
	xor.b32  	%r984, %r984, %r858;
$L__BB0_94:
	and.b32  	%r860, %r808, 128;
	setp.eq.s32 	%p52, %r860, 0;
	@%p52 bra 	$L__BB0_96;
	ld.global.u32 	%r861, [%rd8+140];
	xor.b32  	%r988, %r988, %r861;
	ld.global.u32 	%r862, [%rd8+144];
	xor.b32  	%r987, %r987, %r862;
	ld.global.u32 	%r863, [%rd8+148];
	xor.b32  	%r986, %r986, %r863;
	ld.global.u32 	%r864, [%rd8+152];
	xor.b32  	%r1169, %r1169, %r864;
	ld.global.u32 	%r865, [%rd8+156];
	xor.b32  	%r984, %r984, %r865;
$L__BB0_96:
	and.b32  	%r867, %r808, 256;
	setp.eq.s32 	%p53, %r867, 0;
	@%p53 bra 	$L__BB0_98;
	ld.global.u32 	%r868, [%rd8+160];
	xor.b32  	%r988, %r988, %r868;
	ld.global.u32 	%r869, [%rd8+164];
	xor.b32  	%r987, %r987, %r869;
	ld.global.u32 	%r870, [%rd8+168];
	xor.b32  	%r986, %r986, %r870;
	ld.global.u32 	%r871, [%rd8+172];
	xor.b32  	%r1169, %r1169, %r871;
	ld.global.u32 	%r872, [%rd8+176];
	xor.b32  	%r984, %r984, %r872;
$L__BB0_98:
	and.b32  	%r874, %r808, 512;
	setp.eq.s32 	%p54, %r874, 0;
	@%p54 bra 	$L__BB0_100;
	ld.global.u32 	%r875, [%rd8+180];
	xor.b32  	%r988, %r988, %r875;
	ld.global.u32 	%r876, [%rd8+184];
	xor.b32  	%r987, %r987, %r876;
	ld.global.u32 	%r877, [%rd8+188];
	xor.b32  	%r986, %r986, %r877;
	ld.global.u32 	%r878, [%rd8+192];
	xor.b32  	%r1169, %r1169, %r878;
	ld.global.u32 	%r879, [%rd8+196];
	xor.b32  	%r984, %r984, %r879;
$L__BB0_100:
	and.b32  	%r881, %r808, 1024;
	setp.eq.s32 	%p55, %r881, 0;
	@%p55 bra 	$L__BB0_102;
	ld.global.u32 	%r882, [%rd8+200];
	xor.b32  	%r988, %r988, %r882;
	ld.global.u32 	%r883, [%rd8+204];
	xor.b32  	%r987, %r987, %r883;
	ld.global.u32 	%r884, [%rd8+208];
	xor.b32  	%r986, %r986, %r884;
	ld.global.u32 	%r885, [%rd8+212];
	xor.b32  	%r1169, %r1169, %r885;
	ld.global.u32 	%r886, [%rd8+216];
	xor.b32  	%r984, %r984, %r886;
$L__BB0_102:
	and.b32  	%r888, %r808, 2048;
	setp.eq.s32 	%p56, %r888, 0;
	@%p56 bra 	$L__BB0_104;
	ld.global.u32 	%r889, [%rd8+220];
	xor.b32  	%r988, %r988, %r889;
	ld.global.u32 	%r890, [%rd8+224];
	xor.b32  	%r987, %r987, %r890;
	ld.global.u32 	%r891, [%rd8+228];
	xor.b32  	%r986, %r986, %r891;
	ld.global.u32 	%r892, [%rd8+232];
	xor.b32  	%r1169, %r1169, %r892;
	ld.global.u32 	%r893, [%rd8+236];
	xor.b32  	%r984, %r984, %r893;
$L__BB0_104:
	and.b32  	%r895, %r808, 4096;
	setp.eq.s32 	%p57, %r895, 0;
	@%p57 bra 	$L__BB0_106;
	ld.global.u32 	%r896, [%rd8+240];
	xor.b32  	%r988, %r988, %r896;
	ld.global.u32 	%r897, [%rd8+244];
	xor.b32  	%r987, %r987, %r897;
	ld.global.u32 	%r898, [%rd8+248];
	xor.b32  	%r986, %r986, %r898;
	ld.global.u32 	%r899, [%rd8+252];
	xor.b32  	%r1169, %r1169, %r899;
	ld.global.u32 	%r900, [%rd8+256];
	xor.b32  	%r984, %r984, %r900;
$L__BB0_106:
	and.b32  	%r902, %r808, 8192;
	setp.eq.s32 	%p58, %r902, 0;
	@%p58 bra 	$L__BB0_108;
	ld.global.u32 	%r903, [%rd8+260];
	xor.b32  	%r988, %r988, %r903;
	ld.global.u32 	%r904, [%rd8+264];
	xor.b32  	%r987, %r987, %r904;
	ld.global.u32 	%r905, [%rd8+268];
	xor.b32  	%r986, %r986, %r905;
	ld.global.u32 	%r906, [%rd8+272];
	xor.b32  	%r1169, %r1169, %r906;
	ld.global.u32 	%r907, [%rd8+276];
	xor.b32  	%r984, %r984, %r907;
$L__BB0_108:
	and.b32  	%r909, %r808, 16384;
	setp.eq.s32 	%p59, %r909, 0;
	@%p59 bra 	$L__BB0_110;
	ld.global.u32 	%r910, [%rd8+280];
	xor.b32  	%r988, %r988, %r910;
	ld.global.u32 	%r911, [%rd8+284];
	xor.b32  	%r987, %r987, %r911;
	ld.global.u32 	%r912, [%rd8+288];
	xor.b32  	%r986, %r986, %r912;
	ld.global.u32 	%r913, [%rd8+292];
	xor.b32  	%r1169, %r1169, %r913;
	ld.global.u32 	%r914, [%rd8+296];
	xor.b32  	%r984, %r984, %r914;
$L__BB0_110:
	and.b32  	%r916, %r808, 32768;
	setp.eq.s32 	%p60, %r916, 0;
	@%p60 bra 	$L__BB0_112;
	ld.global.u32 	%r917, [%rd8+300];
	xor.b32  	%r988, %r988, %r917;
	ld.global.u32 	%r918, [%rd8+304];
	xor.b32  	%r987, %r987, %r918;
	ld.global.u32 	%r919, [%rd8+308];
	xor.b32  	%r986, %r986, %r919;
	ld.global.u32 	%r920, [%rd8+312];
	xor.b32  	%r1169, %r1169, %r920;
	ld.global.u32 	%r921, [%rd8+316];
	xor.b32  	%r984, %r984, %r921;
$L__BB0_112:
	add.s32 	%r1167, %r1167, 16;
	setp.ne.s32 	%p61, %r1167, 32;
	@%p61 bra 	$L__BB0_80;
	mad.lo.s32 	%r922, %r1161, -31, %r370;
	add.s32 	%r1161, %r922, 1;
	setp.ne.s32 	%p62, %r1161, 5;
	@%p62 bra 	$L__BB0_79;
	st.local.u32 	[%rd2+4], %r988;
	st.local.v2.u32 	[%rd2+8], {%r987, %r986};
	st.local.v2.u32 	[%rd2+16], {%r1169, %r984};
$L__BB0_115:
	shr.u64 	%rd35, %rd3, 2;
	add.s32 	%r971, %r971, 1;
	setp.gt.u64 	%p63, %rd3, 3;
	@%p63 bra 	$L__BB0_3;
$L__BB0_116:
	shr.u32 	%r924, %r988, 2;
	xor.b32  	%r925, %r924, %r988;
	shl.b32 	%r926, %r984, 4;
	shl.b32 	%r927, %r925, 1;
	xor.b32  	%r928, %r927, %r926;
	xor.b32  	%r929, %r928, %r925;
	xor.b32  	%r930, %r929, %r984;
	add.s32 	%r931, %r1, %r930;
	add.s32 	%r932, %r931, 362437;
	mul.hi.u32 	%r933, %r932, -858993459;
	shr.u32 	%r934, %r933, 3;
	mul.lo.s32 	%r935, %r934, 10;
	sub.s32 	%r548, %r932, %r935;
	shr.u32 	%r936, %r987, 2;
	xor.b32  	%r937, %r936, %r987;
	shl.b32 	%r938, %r930, 4;
	shl.b32 	%r939, %r937, 1;
	xor.b32  	%r940, %r939, %r938;
	xor.b32  	%r941, %r940, %r937;
	xor.b32  	%r942, %r941, %r930;
	add.s32 	%r943, %r1, %r942;
	add.s32 	%r944, %r943, 724874;
	mul.hi.u32 	%r945, %r944, -858993459;
	shr.u32 	%r946, %r945, 3;
	mul.lo.s32 	%r947, %r946, 10;
	sub.s32 	%r549, %r944, %r947;
	shr.u32 	%r948, %r986, 2;
	xor.b32  	%r949, %r948, %r986;
	shl.b32 	%r950, %r942, 4;
	shl.b32 	%r951, %r949, 1;
	xor.b32  	%r952, %r951, %r950;
	xor.b32  	%r953, %r952, %r949;
	xor.b32  	%r954, %r953, %r942;
	add.s32 	%r955, %r1, %r954;
	add.s32 	%r956, %r955, 1087311;
	mul.hi.u32 	%r957, %r956, 1374389535;
	shr.u32 	%r958, %r957, 5;
	mul.lo.s32 	%r959, %r958, 100;
	sub.s32 	%r960, %r956, %r959;
	setp.lt.u32 	%p64, %r960, 19;
	add.s32 	%r961, %r960, -19;
	setp.lt.u32 	%p65, %r961, 68;
	selp.b32 	%r962, 1, 2, %p65;
	selp.b32 	%r550, 0, %r962, %p64;
	add.s32 	%r963, %r555, -1;
	mad.lo.s32 	%r551, %r562, %r963, %r562;
	setp.lt.s32 	%p66, %r555, 1;
	@%p66 bra 	$L__BB0_120;
	ld.const.u64 	%rd10, [dev_max_number_adult];
	cvta.to.global.u64 	%rd11, %rd12;
	mov.b32 	%r1256, 0;
$L__BB0_118:
	add.s32 	%r553, %r551, %r1256;
	cvt.u64.u32 	%rd31, %r553;
	setp.le.s64 	%p67, %rd10, %rd31;
	@%p67 bra 	$L__BB0_120;
	cvt.s64.s32 	%rd32, %r553;
	mul.wide.s32 	%rd33, %r553, 64;
	add.s64 	%rd34, %rd11, %rd33;
	st.global.u64 	[%rd34], %rd32;
	st.global.u64 	[%rd34+16], %rd1;
	mov.b32 	%r965, 0;
	st.global.v2.u32 	[%rd34+8], {%r965, %r550};
	mov.b16 	%rs1, 1;
	st.global.u8 	[%rd34+56], %rs1;
	st.global.v2.u32 	[%rd34+32], {%r965, %r548};
	st.global.v2.u32 	[%rd34+40], {%r549, %r965};
	mov.b32 	%r966, 1065353216;
	st.global.u32 	[%rd34+48], %r966;
	add.s32 	%r1256, %r1256, 1;
	setp.ne.s32 	%p68, %r1256, %r555;
	@%p68 bra 	$L__BB0_118;
$L__BB0_120:
	bar.sync 	0;
	ret;

}
	// .globl	_Z25kernel_generate_workplaceiP6entityP10workPlaces
.visible .entry _Z25kernel_generate_workplaceiP6entityP10workPlaces(
	.param .u32 _Z25kernel_generate_workplaceiP6entityP10workPlaces_param_0,
	.param .u64 .ptr .align 1 _Z25kernel_generate_workplaceiP6entityP10workPlaces_param_1,
	.param .u64 .ptr .align 1 _Z25kernel_generate_workplaceiP6entityP10workPlaces_param_2
)
{
	.reg .pred 	%p<5>;
	.reg .b32 	%r<14>;
	.reg .b64 	%rd<13>;

	ld.param.u32 	%r5, [_Z25kernel_generate_workplaceiP6entityP10workPlaces_param_0];
	ld.param.u64 	%rd4, [_Z25kernel_generate_workplaceiP6entityP10workPlaces_param_1];
	ld.param.u64 	%rd5, [_Z25kernel_generate_workplaceiP6entityP10workPlaces_param_2];
	mov.u32 	%r6, %tid.x;
	mov.u32 	%r7, %ctaid.x;
	mov.u32 	%r8, %ntid.x;
	mad.lo.s32 	%r9, %r7, %r8, %r6;
	cvt.u64.u32 	%rd1, %r9;
	ld.const.u64 	%rd6, [dev_max_number_workplaces];
	setp.le.s64 	%p1, %rd6, %rd1;
	@%p1 bra 	$L__BB1_5;
	cvta.to.global.u64 	%rd7, %rd5;
	mad.lo.s64 	%rd8, %rd1, 24, %rd7;
	st.global.u64 	[%rd8], %rd1;
	st.global.u32 	[%rd8+8], %r5;
	mov.b64 	%rd9, 0;
	st.global.u64 	[%rd8+16], %rd9;
	setp.lt.s32 	%p2, %r5, 1;
	@%p2 bra 	$L__BB1_5;
	ld.const.u64 	%rd2, [dev_max_number_adult];
	cvta.to.global.u64 	%rd3, %rd4;
	add.s32 	%r11, %r5, -1;
	cvt.u32.u64 	%r12, %rd1;
	mad.lo.s32 	%r1, %r11, %r12, %r12;
	mov.b32 	%r13, 0;
$L__BB1_3:
	add.s32 	%r3, %r1, %r13;
	cvt.u64.u32 	%rd10, %r3;
	setp.le.s64 	%p3, %rd2, %rd10;
	@%p3 bra 	$L__BB1_5;
	mul.wide.s32 	%rd11, %r3, 64;
	add.s64 	%rd12, %rd3, %rd11;
	st.global.u64 	[%rd12+24], %rd1;
	add.s32 	%r13, %r13, 1;
	setp.ne.s32 	%p4, %r13, %r5;
	@%p4 bra 	$L__BB1_3;
$L__BB1_5:
	bar.sync 	0;
	ret;

}
	// .globl	_Z25kernel_generate_communityP9community
.visible .entry _Z25kernel_generate_communityP9community(
	.param .u64 .ptr .align 1 _Z25kernel_generate_communityP9community_param_0
)
{
	.reg .b32 	%r<5>;
	.reg .b64 	%rd<7>;

	ld.param.u64 	%rd1, [_Z25kernel_generate_communityP9community_param_0];
	cvta.to.global.u64 	%rd2, %rd1;
	mov.u32 	%r1, %tid.x;
	mov.u32 	%r2, %ctaid.x;
	mov.u32 	%r3, %ntid.x;
	mad.lo.s32 	%r4, %r2, %r3, %r1;
	cvt.u64.u32 	%rd3, %r4;
	mul.wide.u32 	%rd4, %r4, 16;
	add.s64 	%rd5, %rd2, %rd4;
	st.global.u64 	[%rd5], %rd3;
	mov.b64 	%rd6, 0;
	st.global.u64 	[%rd5+8], %rd6;
	bar.sync 	0;
	ret;

}
	// .globl	_Z22kernel_update_infectedyyyyyyP6entity
.visible .entry _Z22kernel_update_infectedyyyyyyP6entity(
	.param .u64 _Z22kernel_update_infectedyyyyyyP6entity_param_0,
	.param .u64 _Z22kernel_update_infectedyyyyyyP6entity_param_1,
	.param .u64 _Z22kernel_update_infectedyyyyyyP6entity_param_2,
	.param .u64 _Z22kernel_update_infectedyyyyyyP6entity_param_3,
	.param .u64 _Z22kernel_update_infectedyyyyyyP6entity_param_4,
	.param .u64 _Z22kernel_update_infectedyyyyyyP6entity_param_5,
	.param .u64 .ptr .align 1 _Z22kernel_update_infectedyyyyyyP6entity_param_6
)
{
	.reg .b16 	%rs<2>;
	.reg .b32 	%r<3>;
	.reg .b64 	%rd<21>;

	ld.param.u64 	%rd1, [_Z22kernel_update_infectedyyyyyyP6entity_param_0];
	ld.param.u64 	%rd2, [_Z22kernel_update_infectedyyyyyyP6entity_param_1];
	ld.param.u64 	%rd3, [_Z22kernel_update_infectedyyyyyyP6entity_param_2];
	ld.param.u64 	%rd4, [_Z22kernel_update_infectedyyyyyyP6entity_param_3];
	ld.param.u64 	%rd5, [_Z22kernel_update_infectedyyyyyyP6entity_param_4];
	ld.param.u64 	%rd6, [_Z22kernel_update_infectedyyyyyyP6entity_param_5];
	ld.param.u64 	%rd7, [_Z22kernel_update_infectedyyyyyyP6entity_param_6];
	cvta.to.global.u64 	%rd8, %rd7;
	shl.b64 	%rd9, %rd1, 6;
	add.s64 	%rd10, %rd8, %rd9;
	mov.b32 	%r1, 1;
	st.global.u32 	[%rd10+44], %r1;
	st.global.u32 	[%rd10+8], %r1;
	mov.b32 	%r2, 0;
	st.global.u32 	[%rd10+32], %r2;
	st.global.u32 	[%rd10+52], %r2;
	mov.b16 	%rs1, 1;
	st.global.u8 	[%rd10+56], %rs1;
	shl.b64 	%rd11, %rd2, 6;
	add.s64 	%rd12, %rd8, %rd11;
	st.global.u32 	[%rd12+44], %r1;
	st.global.u32 	[%rd12+8], %r1;
	st.global.u32 	[%rd12+32], %r2;
	st.global.u32 	[%rd12+52], %r2;
	st.global.u8 	[%rd12+56], %rs1;
	shl.b64 	%rd13, %rd3, 6;
	add.s64 	%rd14, %rd8, %rd13;
	st.global.u32 	[%rd14+44], %r1;
	st.global.u32 	[%rd14+8], %r1;
	st.global.u32 	[%rd14+32], %r2;
	st.global.u32 	[%rd14+52], %r2;
	st.global.u8 	[%rd14+56], %rs1;
	shl.b64 	%rd15, %rd4, 6;
	add.s64 	%rd16, %rd8, %rd15;
	st.global.u32 	[%rd16+44], %r1;
	st.global.u32 	[%rd16+8], %r1;
	st.global.u32 	[%rd16+32], %r2;
	st.global.u32 	[%rd16+52], %r2;
	st.global.u8 	[%rd16+56], %rs1;
	shl.b64 	%rd17, %rd5, 6;
	add.s64 	%rd18, %rd8, %rd17;
	st.global.u32 	[%rd18+44], %r1;
	st.global.u32 	[%rd18+8], %r1;
	st.global.u32 	[%rd18+32], %r2;
	st.global.u32 	[%rd18+52], %r2;
	st.global.u8 	[%rd18+56], %rs1;
	shl.b64 	%rd19, %rd6, 6;
	add.s64 	%rd20, %rd8, %rd19;
	st.global.u32 	[%rd20+44], %r1;
	st.global.u32 	[%rd20+8], %r1;
	st.global.u32 	[%rd20+32], %r2;
	st.global.u32 	[%rd20+52], %r2;
	st.global.u8 	[%rd20+56], %rs1;
	ret;

}
	// .globl	_Z32kernel_calculate_contact_processPyP6entityP9houseHoldP10workPlacesP9communityyiP13list_day_nodej
.visible .entry _Z32kernel_calculate_contact_processPyP6entityP9houseHoldP10workPlacesP9communityyiP13list_day_nodej(
	.param .u64 .ptr .align 1 _Z32kernel_calculate_contact_processPyP6entityP9houseHoldP10workPlacesP9communityyiP13list_day_nodej_param_0,
	.param .u64 .ptr .align 1 _Z32kernel_calculate_contact_processPyP6entityP9houseHoldP10workPlacesP9communityyiP13list_day_nodej_param_1,
	.param .u64 .ptr .align 1 _Z32kernel_calculate_contact_processPyP6entityP9houseHoldP10workPlacesP9communityyiP13list_day_nodej_param_2,
	.param .u64 .ptr .align 1 _Z32kernel_calculate_contact_processPyP6entityP9houseHoldP10workPlacesP9communityyiP13list_day_nodej_param_3,
	.param .u64 .ptr .align 1 _Z32kernel_calculate_contact_processPyP6entityP9houseHoldP10workPlacesP9communityyiP13list_day_nodej_param_4,
	.param .u64 _Z32kernel_calculate_contact_processPyP6entityP9houseHoldP10workPlacesP9communityyiP13list_day_nodej_param_5,
	.param .u32 _Z32kernel_calculate_contact_processPyP6entityP9houseHoldP10workPlacesP9communityyiP13list_day_nodej_param_6,
	.param .u64 .ptr .align 1 _Z32kernel_calculate_contact_processPyP6entityP9houseHoldP10workPlacesP9communityyiP13list_day_nodej_param_7,
	.param .u32 _Z32kernel_calculate_contact_processPyP6entityP9houseHoldP10workPlacesP9communityyiP13list_day_nodej_param_8
)
{
	.local .align 8 .b8 	__local_depot4[48];
	.reg .b64 	%SP;
	.reg .b64 	%SPL;
	.reg .pred 	%p<196>;
	.reg .b16 	%rs<5>;
	.reg .b32 	%r<2794>;
	.reg .b32 	%f<196>;
	.reg .b64 	%rd<164>;
	.reg .b64 	%fd<79>;

	mov.u64 	%SPL, __local_depot4;
	ld.param.u64 	%rd59, [_Z32kernel_calculate_contact_processPyP6entityP9houseHoldP10workPlacesP9communityyiP13list_day_nodej_param_1];
	ld.param.u64 	%rd63, [_Z32kernel_calculate_contact_processPyP6entityP9houseHoldP10workPlacesP9communityyiP13list_day_nodej_param_4];
	ld.param.u64 	%rd62, [_Z32kernel_calculate_contact_processPyP6entityP9houseHoldP10workPlacesP9communityyiP13list_day_nodej_param_5];
	ld.param.u32 	%r1218, [_Z32kernel_calculate_contact_processPyP6entityP9houseHoldP10workPlacesP9communityyiP13list_day_nodej_param_6];
	ld.param.u64 	%rd64, [_Z32kernel_calculate_contact_processPyP6entityP9houseHoldP10workPlacesP9communityyiP13list_day_nodej_param_7];
	cvta.to.global.u64 	%rd1, %rd64;
	cvta.to.global.u64 	%rd2, %rd63;
	mov.u32 	%r1220, %tid.x;
	mov.u32 	%r1221, %ctaid.x;
	mov.u32 	%r1222, %ntid.x;
	mad.lo.s32 	%r1223, %r1221, %r1222, %r1220;
	cvt.u64.u32 	%rd3, %r1223;
	ld.const.u64 	%rd65, [dev_max_number_adult];
	setp.le.u64 	%p3, %rd65, %rd3;
	@%p3 bra 	$L__BB4_310;
	ld.param.u32 	%r2112, [_Z32kernel_calculate_contact_processPyP6entityP9houseHoldP10workPlacesP9communityyiP13list_day_nodej_param_8];
	cvt.u32.u64 	%r1226, %rd3;
	cvta.to.global.u64 	%rd66, %rd59;
	add.u64 	%rd4, %SPL, 0;
	shl.b64 	%rd68, %rd3, 6;
	add.s64 	%rd69, %rd66, %rd68;
	add.s64 	%rd5, %rd69, 16;
	ld.global.u64 	%rd6, [%rd69+16];
	ld.global.u64 	%rd7, [%rd69+24];
	xor.b32  	%r1227, %r2112, -1429050551;
	mul.lo.s32 	%r1228, %r1227, 1099087573;
	add.s32 	%r1229, %r1228, -638133224;
	add.s32 	%r2428, %r1228, 123456789;
	st.local.v2.u32 	[%rd4], {%r1229, %r2428};
	xor.b32  	%r2427, %r1228, 362436069;
	mov.b32 	%r2426, -123459836;
	st.local.v2.u32 	[%rd4+8], {%r2427, %r2426};
	add.s32 	%r2424, %r1228, 5783321;
	mov.b32 	%r2425, -589760388;
	st.local.v2.u32 	[%rd4+16], {%r2425, %r2424};
	setp.eq.s32 	%p4, %r1226, 0;
	@%p4 bra 	$L__BB4_116;
	mov.b32 	%r2119, 0;
	mov.b32 	%r2426, -123459836;
	mov.b32 	%r2425, -589760388;
	mov.u64 	%rd151, %rd3;
$L__BB4_3:
	mov.u64 	%rd8, %rd151;
	and.b64  	%rd9, %rd8, 3;
	setp.eq.s64 	%p5, %rd9, 0;
	@%p5 bra 	$L__BB4_115;
	mul.wide.u32 	%rd70, %r2119, 3200;
	mov.u64 	%rd71, precalc_xorwow_matrix;
	add.s64 	%rd10, %rd71, %rd70;
	mov.b32 	%r2424, 0;
	mov.u32 	%r2425, %r2424;
	mov.u32 	%r2426, %r2424;
	mov.u32 	%r2427, %r2424;
	mov.u32 	%r2428, %r2424;
	mov.u32 	%r2130, %r2424;
$L__BB4_5:
	mul.wide.u32 	%rd72, %r2130, 4;
	add.s64 	%rd73, %rd4, %rd72;
	ld.local.u32 	%r21, [%rd73+4];
	shl.b32 	%r22, %r2130, 5;
	mov.b32 	%r2136, 0;
$L__BB4_6:
	.pragma "nounroll";
	shr.u32 	%r1235, %r21, %r2136;
	and.b32  	%r1236, %r1235, 1;
	setp.eq.b32 	%p6, %r1236, 1;
	not.pred 	%p7, %p6;
	add.s32 	%r1237, %r22, %r2136;
	mul.lo.s32 	%r1238, %r1237, 5;
	mul.wide.u32 	%rd74, %r1238, 4;
	add.s64 	%rd12, %rd10, %rd74;
	@%p7 bra 	$L__BB4_8;
	ld.global.u32 	%r1239, [%rd12];
	xor.b32  	%r2428, %r2428, %r1239;
	ld.global.u32 	%r1240, [%rd12+4];
	xor.b32  	%r2427, %r2427, %r1240;
	ld.global.u32 	%r1241, [%rd12+8];
	xor.b32  	%r2426, %r2426, %r1241;
	ld.global.u32 	%r1242, [%rd12+12];
	xor.b32  	%r2425, %r2425, %r1242;
	ld.global.u32 	%r1243, [%rd12+16];
	xor.b32  	%r2424, %r2424, %r1243;
$L__BB4_8:
	and.b32  	%r1245, %r1235, 2;
	setp.eq.s32 	%p8, %r1245, 0;
	@%p8 bra 	$L__BB4_10;
	ld.global.u32 	%r1246, [%rd12+20];
	xor.b32  	%r2428, %r2428, %r1246;
	ld.global.u32 	%r1247, [%rd12+24];
	xor.b32  	%r2427, %r2427, %r1247;
	ld.global.u32 	%r1248, [%rd12+28];
	xor.b32  	%r2426, %r2426, %r1248;
	ld.global.u32 	%r1249, [%rd12+32];
	xor.b32  	%r2425, %r2425, %r1249;
	ld.global.u32 	%r1250, [%rd12+36];
	xor.b32  	%r2424, %r2424, %r1250;
$L__BB4_10:
	and.b32  	%r1252, %r1235, 4;
	setp.eq.s32 	%p9, %r1252, 0;
	@%p9 bra 	$L__BB4_12;
	ld.global.u32 	%r1253, [%rd12+40];
	xor.b32  	%r2428, %r2428, %r1253;
	ld.global.u32 	%r1254, [%rd12+44];
	xor.b32  	%r2427, %r2427, %r1254;
	ld.global.u32 	%r1255, [%rd12+48];
	xor.b32  	%r2426, %r2426, %r1255;
	ld.global.u32 	%r1256, [%rd12+52];
	xor.b32  	%r2425, %r2425, %r1256;
	ld.global.u32 	%r1257, [%rd12+56];
	xor.b32  	%r2424, %r2424, %r1257;
$L__BB4_12:
	and.b32  	%r1259, %r1235, 8;
	setp.eq.s32 	%p10, %r1259, 0;
	@%p10 bra 	$L__BB4_14;
	ld.global.u32 	%r1260, [%rd12+60];
	xor.b32  	%r2428, %r2428, %r1260;
	ld.global.u32 	%r1261, [%rd12+64];
	xor.b32  	%r2427, %r2427, %r1261;
	ld.global.u32 	%r1262, [%rd12+68];
	xor.b32  	%r2426, %r2426, %r1262;
	ld.global.u32 	%r1263, [%rd12+72];
	xor.b32  	%r2425, %r2425, %r1263;
	ld.global.u32 	%r1264, [%rd12+76];
	xor.b32  	%r2424, %r2424, %r1264;
$L__BB4_14:
	and.b32  	%r1266, %r1235, 16;
	setp.eq.s32 	%p11, %r1266, 0;
	@%p11 bra 	$L__BB4_16;
	ld.global.u32 	%r1267, [%rd12+80];
	xor.b32  	%r2428, %r2428, %r1267;
	ld.global.u32 	%r1268, [%rd12+84];
	xor.b32  	%r2427, %r2427, %r1268;
	ld.global.u32 	%r1269, [%rd12+88];
	xor.b32  	%r2426, %r2426, %r1269;
	ld.global.u32 	%r1270, [%rd12+92];
	xor.b32  	%r2425, %r2425, %r1270;
	ld.global.u32 	%r1271, [%rd12+96];
	xor.b32  	%r2424, %r2424, %r1271;
$L__BB4_16:
	and.b32  	%r1273, %r1235, 32;
	setp.eq.s32 	%p12, %r1273, 0;
	@%p12 bra 	$L__BB4_18;
	ld.global.u32 	%r1274, [%rd12+100];
	xor.b32  	%r2428, %r2428, %r1274;
	ld.global.u32 	%r1275, [%rd12+104];
	xor.b32  	%r2427, %r2427, %r1275;
	ld.global.u32 	%r1276, [%rd12+108];
	xor.b32  	%r2426, %r2426, %r1276;
	ld.global.u32 	%r1277, [%rd12+112];
	xor.b32  	%r2425, %r2425, %r1277;
	ld.global.u32 	%r1278, [%rd12+116];
	xor.b32  	%r2424, %r2424, %r1278;
$L__BB4_18:
	and.b32  	%r1280, %r1235, 64;
	setp.eq.s32 	%p13, %r1280, 0;
	@%p13 bra 	$L__BB4_20;
	ld.global.u32 	%r1281, [%rd12+120];
	xor.b32  	%r2428, %r2428, %r1281;
	ld.global.u32 	%r1282, [%rd12+124];
	xor.b32  	%r2427, %r2427, %r1282;
	ld.global.u32 	%r1283, [%rd12+128];
	xor.b32  	%r2426, %r2426, %r1283;
	ld.global.u32 	%r1284, [%rd12+132];
	xor.b32  	%r2425, %r2425, %r1284;
	ld.global.u32 	%r1285, [%rd12+136];
	xor.b32  	%r2424, %r2424, %r1285;
$L__BB4_20:
	and.b32  	%r1287, %r1235, 128;
	setp.eq.s32 	%p14, %r1287, 0;
	@%p14 bra 	$L__BB4_22;
	ld.global.u32 	%r1288, [%rd12+140];
	xor.b32  	%r2428, %r2428, %r1288;
	ld.global.u32 	%r1289, [%rd12+144];
	xor.b32  	%r2427, %r2427, %r1289;
	ld.global.u32 	%r1290, [%rd12+148];
	xor.b32  	%r2426, %r2426, %r1290;
	ld.global.u32 	%r1291, [%rd12+152];
	xor.b32  	%r2425, %r2425, %r1291;
	ld.global.u32 	%r1292, [%rd12+156];
	xor.b32  	%r2424, %r2424, %r1292;
$L__BB4_22:
	and.b32  	%r1294, %r1235, 256;
	setp.eq.s32 	%p15, %r1294, 0;
	@%p15 bra 	$L__BB4_24;
	ld.global.u32 	%r1295, [%rd12+160];
	xor.b32  	%r2428, %r2428, %r1295;
	ld.global.u32 	%r1296, [%rd12+164];
	xor.b32  	%r2427, %r2427, %r1296;
	ld.global.u32 	%r1297, [%rd12+168];
	xor.b32  	%r2426, %r2426, %r1297;
	ld.global.u32 	%r1298, [%rd12+172];
	xor.b32  	%r2425, %r2425, %r1298;
	ld.global.u32 	%r1299, [%rd12+176];
	xor.b32  	%r2424, %r2424, %r1299;
$L__BB4_24:
	and.b32  	%r1301, %r1235, 512;
	setp.eq.s32 	%p16, %r1301, 0;
	@%p16 bra 	$L__BB4_26;
	ld.global.u32 	%r1302, [%rd12+180];
	xor.b32  	%r2428, %r2428, %r1302;
	ld.global.u32 	%r1303, [%rd12+184];
	xor.b32  	%r2427, %r2427, %r1303;
	ld.global.u32 	%r1304, [%rd12+188];
	xor.b32  	%r2426, %r2426, %r1304;
	ld.global.u32 	%r1305, [%rd12+192];
	xor.b32  	%r2425, %r2425, %r1305;
	ld.global.u32 	%r1306, [%rd12+196];
	xor.b32  	%r2424, %r2424, %r1306;
$L__BB4_26:
	and.b32  	%r1308, %r1235, 1024;
	setp.eq.s32 	%p17, %r1308, 0;
	@%p17 bra 	$L__BB4_28;
	ld.global.u32 	%r1309, [%rd12+200];
	xor.b32  	%r2428, %r2428, %r1309;
	ld.global.u32 	%r1310, [%rd12+204];
	xor.b32  	%r2427, %r2427, %r1310;
	ld.global.u32 	%r1311, [%rd12+208];
	xor.b32  	%r2426, %r2426, %r1311;
	ld.global.u32 	%r1312, [%rd12+212];
	xor.b32  	%r2425, %r2425, %r1312;
	ld.global.u32 	%r1313, [%rd12+216];
	xor.b32  	%r2424, %r2424, %r1313;
$L__BB4_28:
	and.b32  	%r1315, %r1235, 2048;
	setp.eq.s32 	%p18, %r1315, 0;
	@%p18 bra 	$L__BB4_30;
	ld.global.u32 	%r1316, [%rd12+220];
	xor.b32  	%r2428, %r2428, %r1316;
	ld.global.u32 	%r1317, [%rd12+224];
	xor.b32  	%r2427, %r2427, %r1317;
	ld.global.u32 	%r1318, [%rd12+228];
	xor.b32  	%r2426, %r2426, %r1318;
	ld.global.u32 	%r1319, [%rd12+232];
	xor.b32  	%r2425, %r2425, %r1319;
	ld.global.u32 	%r1320, [%rd12+236];
	xor.b32  	%r2424, %r2424, %r1320;
$L__BB4_30:
	and.b32  	%r1322, %r1235, 4096;
	setp.eq.s32 	%p19, %r1322, 0;
	@%p19 bra 	$L__BB4_32;
	ld.global.u32 	%r1323, [%rd12+240];
	xor.b32  	%r2428, %r2428, %r1323;
	ld.global.u32 	%r1324, [%rd12+244];
	xor.b32  	%r2427, %r2427, %r1324;
	ld.global.u32 	%r1325, [%rd12+248];
	xor.b32  	%r2426, %r2426, %r1325;
	ld.global.u32 	%r1326, [%rd12+252];
	xor.b32  	%r2425, %r2425, %r1326;
	ld.global.u32 	%r1327, [%rd12+256];
	xor.b32  	%r2424, %r2424, %r1327;
$L__BB4_32:
	and.b32  	%r1329, %r1235, 8192;
	setp.eq.s32 	%p20, %r1329, 0;
	@%p20 bra 	$L__BB4_34;
	ld.global.u32 	%r1330, [%rd12+260];
	xor.b32  	%r2428, %r2428, %r1330;
	ld.global.u32 	%r1331, [%rd12+264];
	xor.b32  	%r2427, %r2427, %r1331;
	ld.global.u32 	%r1332, [%rd12+268];
	xor.b32  	%r2426, %r2426, %r1332;
	ld.global.u32 	%r1333, [%rd12+272];
	xor.b32  	%r2425, %r2425, %r1333;
	ld.global.u32 	%r1334, [%rd12+276];
	xor.b32  	%r2424, %r2424, %r1334;
$L__BB4_34:
	and.b32  	%r1336, %r1235, 16384;
	setp.eq.s32 	%p21, %r1336, 0;
	@%p21 bra 	$L__BB4_36;
	ld.global.u32 	%r1337, [%rd12+280];
	xor.b32  	%r2428, %r2428, %r1337;
	ld.global.u32 	%r1338, [%rd12+284];
	xor.b32  	%r2427, %r2427, %r1338;
	ld.global.u32 	%r1339, [%rd12+288];
	xor.b32  	%r2426, %r2426, %r1339;
	ld.global.u32 	%r1340, [%rd12+292];
	xor.b32  	%r2425, %r2425, %r1340;
	ld.global.u32 	%r1341, [%rd12+296];
	xor.b32  	%r2424, %r2424, %r1341;
$L__BB4_36:
	and.b32  	%r1343, %r1235, 32768;
	setp.eq.s32 	%p22, %r1343, 0;
	@%p22 bra 	$L__BB4_38;
	ld.global.u32 	%r1344, [%rd12+300];
	xor.b32  	%r2428, %r2428, %r1344;
	ld.global.u32 	%r1345, [%rd12+304];
	xor.b32  	%r2427, %r2427, %r1345;
	ld.global.u32 	%r1346, [%rd12+308];
	xor.b32  	%r2426, %r2426, %r1346;
	ld.global.u32 	%r1347, [%rd12+312];
	xor.b32  	%r2425, %r2425, %r1347;
	ld.global.u32 	%r1348, [%rd12+316];
	xor.b32  	%r2424, %r2424, %r1348;
$L__BB4_38:
	add.s32 	%r2136, %r2136, 16;
	setp.ne.s32 	%p23, %r2136, 32;
	@%p23 bra 	$L__BB4_6;
	mad.lo.s32 	%r1349, %r2130, -31, %r22;
	add.s32 	%r2130, %r1349, 1;
	setp.ne.s32 	%p24, %r2130, 5;
	@%p24 bra 	$L__BB4_5;
	st.local.u32 	[%rd4+4], %r2428;
	st.local.v2.u32 	[%rd4+8], {%r2427, %r2426};
	st.local.v2.u32 	[%rd4+16], {%r2425, %r2424};
	setp.eq.s64 	%p25, %rd9, 1;
	@%p25 bra 	$L__BB4_115;
	mov.b32 	%r2424, 0;
	mov.u32 	%r2425, %r2424;
	mov.u32 	%r2426, %r2424;
	mov.u32 	%r2427, %r2424;
	mov.u32 	%r2428, %r2424;
	mov.u32 	%r2222, %r2424;
$L__BB4_42:
	mul.wide.u32 	%rd75, %r2222, 4;
	add.s64 	%rd76, %rd4, %rd75;
	ld.local.u32 	%r197, [%rd76+4];
	shl.b32 	%r198, %r2222, 5;
	mov.b32 	%r2228, 0;
$L__BB4_43:
	.pragma "nounroll";
	shr.u32 	%r1352, %r197, %r2228;
	and.b32  	%r1353, %r1352, 1;
	setp.eq.b32 	%p26, %r1353, 1;
	not.pred 	%p27, %p26;
	add.s32 	%r1354, %r198, %r2228;
	mul.lo.s32 	%r1355, %r1354, 5;
	mul.wide.u32 	%rd77, %r1355, 4;
	add.s64 	%rd13, %rd10, %rd77;
	@%p27 bra 	$L__BB4_45;
	ld.global.u32 	%r1356, [%rd13];
	xor.b32  	%r2428, %r2428, %r1356;
	ld.global.u32 	%r1357, [%rd13+4];
	xor.b32  	%r2427, %r2427, %r1357;
	ld.global.u32 	%r1358, [%rd13+8];
	xor.b32  	%r2426, %r2426, %r1358;
	ld.global.u32 	%r1359, [%rd13+12];
	xor.b32  	%r2425, %r2425, %r1359;
	ld.global.u32 	%r1360, [%rd13+16];
	xor.b32  	%r2424, %r2424, %r1360;
$L__BB4_45:
	and.b32  	%r1362, %r1352, 2;
	setp.eq.s32 	%p28, %r1362, 0;
	@%p28 bra 	$L__BB4_47;
	ld.global.u32 	%r1363, [%rd13+20];
	xor.b32  	%r2428, %r2428, %r1363;
	ld.global.u32 	%r1364, [%rd13+24];
	xor.b32  	%r2427, %r2427, %r1364;
	ld.global.u32 	%r1365, [%rd13+28];
	xor.b32  	%r2426, %r2426, %r1365;
	ld.global.u32 	%r1366, [%rd13+32];
	xor.b32  	%r2425, %r2425, %r1366;
	ld.global.u32 	%r1367, [%rd13+36];
	xor.b32  	%r2424, %r2424, %r1367;
$L__BB4_47:
	and.b32  	%r1369, %r1352, 4;
	setp.eq.s32 	%p29, %r1369, 0;
	@%p29 bra 	$L__BB4_49;
	ld.global.u32 	%r1370, [%rd13+40];
	xor.b32  	%r2428, %r2428, %r1370;
	ld.global.u32 	%r1371, [%rd13+44];
	xor.b32  	%r2427, %r2427, %r1371;
	ld.global.u32 	%r1372, [%rd13+48];
	xor.b32  	%r2426, %r2426, %r1372;
	ld.global.u32 	%r1373, [%rd13+52];
	xor.b32  	%r2425, %r2425, %r1373;
	ld.global.u32 	%r1374, [%rd13+56];
	xor.b32  	%r2424, %r2424, %r1374;
$L__BB4_49:
	and.b32  	%r1376, %r1352, 8;
	setp.eq.s32 	%p30, %r1376, 0;
	@%p30 bra 	$L__BB4_51;
	ld.global.u32 	%r1377, [%rd13+60];
	xor.b32  	%r2428, %r2428, %r1377;
	ld.global.u32 	%r1378, [%rd13+64];
	xor.b32  	%r2427, %r2427, %r1378;
	ld.global.u32 	%r1379, [%rd13+68];
	xor.b32  	%r2426, %r2426, %r1379;
	ld.global.u32 	%r1380, [%rd13+72];
	xor.b32  	%r2425, %r2425, %r1380;
	ld.global.u32 	%r1381, [%rd13+76];
	xor.b32  	%r2424, %r2424, %r1381;
$L__BB4_51:
	and.b32  	%r1383, %r1352, 16;
	setp.eq.s32 	%p31, %r1383, 0;
	@%p31 bra 	$L__BB4_53;
	ld.global.u32 	%r1384, [%rd13+80];
	xor.b32  	%r2428, %r2428, %r1384;
	ld.global.u32 	%r1385, [%rd13+84];
	xor.b32  	%r2427, %r2427, %r1385;
	ld.global.u32 	%r1386, [%rd13+88];
	xor.b32  	%r2426, %r2426, %r1386;
	ld.global.u32 	%r1387, [%rd13+92];
	xor.b32  	%r2425, %r2425, %r1387;
	ld.global.u32 	%r1388, [%rd13+96];
	xor.b32  	%r2424, %r2424, %r1388;
$L__BB4_53:
	and.b32  	%r1390, %r1352, 32;
	setp.eq.s32 	%p32, %r1390, 0;
	@%p32 bra 	$L__BB4_55;
	ld.global.u32 	%r1391, [%rd13+100];
	xor.b32  	%r2428, %r2428, %r1391;
	ld.global.u32 	%r1392, [%rd13+104];
	xor.b32  	%r2427, %r2427, %r1392;
	ld.global.u32 	%r1393, [%rd13+108];
	xor.b32  	%r2426, %r2426, %r1393;
	ld.global.u32 	%r1394, [%rd13+112];
	xor.b32  	%r2425, %r2425, %r1394;
	ld.global.u32 	%r1395, [%rd13+116];
	xor.b32  	%r2424, %r2424, %r1395;
$L__BB4_55:
	and.b32  	%r1397, %r1352, 64;
	setp.eq.s32 	%p33, %r1397, 0;
	@%p33 bra 	$L__BB4_57;
	ld.global.u32 	%r1398, [%rd13+120];
	xor.b32  	%r2428, %r2428, %r1398;
	ld.global.u32 	%r1399, [%rd13+124];
	xor.b32  	%r2427, %r2427, %r1399;
	ld.global.u32 	%r1400, [%rd13+128];
	xor.b32  	%r2426, %r2426, %r1400;
	ld.global.u32 	%r1401, [%rd13+132];
	xor.b32  	%r2425, %r2425, %r1401;
	ld.global.u32 	%r1402, [%rd13+136];
	xor.b32  	%r2424, %r2424, %r1402;
$L__BB4_57:
	and.b32  	%r1404, %r1352, 128;
	setp.eq.s32 	%p34, %r1404, 0;
	@%p34 bra 	$L__BB4_59;
	ld.global.u32 	%r1405, [%rd13+140];
	xor.b32  	%r2428, %r2428, %r1405;
	ld.global.u32 	%r1406, [%rd13+144];
	xor.b32  	%r2427, %r2427, %r1406;
	ld.global.u32 	%r1407, [%rd13+148];
	xor.b32  	%r2426, %r2426, %r1407;
	ld.global.u32 	%r1408, [%rd13+152];
	xor.b32  	%r2425, %r2425, %r1408;
	ld.global.u32 	%r1409, [%rd13+156];
	xor.b32  	%r2424, %r2424, %r1409;
$L__BB4_59:
	and.b32  	%r1411, %r1352, 256;
	setp.eq.s32 	%p35, %r1411, 0;
	@%p35 bra 	$L__BB4_61;
	ld.global.u32 	%r1412, [%rd13+160];
	xor.b32  	%r2428, %r2428, %r1412;
	ld.global.u32 	%r1413, [%rd13+164];
	xor.b32  	%r2427, %r2427, %r1413;
	ld.global.u32 	%r1414, [%rd13+168];
	xor.b32  	%r2426, %r2426, %r1414;
	ld.global.u32 	%r1415, [%rd13+172];
	xor.b32  	%r2425, %r2425, %r1415;
	ld.global.u32 	%r1416, [%rd13+176];
	xor.b32  	%r2424, %r2424, %r1416;
$L__BB4_61:
	and.b32  	%r1418, %r1352, 512;
	setp.eq.s32 	%p36, %r1418, 0;
	@%p36 bra 	$L__BB4_63;
	ld.global.u32 	%r1419, [%rd13+180];
	xor.b32  	%r2428, %r2428, %r1419;
	ld.global.u32 	%r1420, [%rd13+184];
	xor.b32  	%r2427, %r2427, %r1420;
	ld.global.u32 	%r1421, [%rd13+188];
	xor.b32  	%r2426, %r2426, %r1421;
	ld.global.u32 	%r1422, [%rd13+192];
	xor.b32  	%r2425, %r2425, %r1422;
	ld.global.u32 	%r1423, [%rd13+196];
	xor.b32  	%r2424, %r2424, %r1423;
$L__BB4_63:
	and.b32  	%r1425, %r1352, 1024;
	setp.eq.s32 	%p37, %r1425, 0;
	@%p37 bra 	$L__BB4_65;
	ld.global.u32 	%r1426, [%rd13+200];
	xor.b32  	%r2428, %r2428, %r1426;
	ld.global.u32 	%r1427, [%rd13+204];
	xor.b32  	%r2427, %r2427, %r1427;
	ld.global.u32 	%r1428, [%rd13+208];
	xor.b32  	%r2426, %r2426, %r1428;
	ld.global.u32 	%r1429, [%rd13+212];
	xor.b32  	%r2425, %r2425, %r1429;
	ld.global.u32 	%r1430, [%rd13+216];
	xor.b32  	%r2424, %r2424, %r1430;
$L__BB4_65:
	and.b32  	%r1432, %r1352, 2048;
	setp.eq.s32 	%p38, %r1432, 0;
	@%p38 bra 	$L__BB4_67;
	ld.global.u32 	%r1433, [%rd13+220];
	xor.b32  	%r2428, %r2428, %r1433;
	ld.global.u32 	%r1434, [%rd13+224];
	xor.b32  	%r2427, %r2427, %r1434;
	ld.global.u32 	%r1435, [%rd13+228];
	xor.b32  	%r2426, %r2426, %r1435;
	ld.global.u32 	%r1436, [%rd13+232];
	xor.b32  	%r2425, %r2425, %r1436;
	ld.global.u32 	%r1437, [%rd13+236];
	xor.b32  	%r2424, %r2424, %r1437;
$L__BB4_67:
	and.b32  	%r1439, %r1352, 4096;
	setp.eq.s32 	%p39, %r1439, 0;
	@%p39 bra 	$L__BB4_69;
	ld.global.u32 	%r1440, [%rd13+240];
	xor.b32  	%r2428, %r2428, %r1440;
	ld.global.u32 	%r1441, [%rd13+244];
	xor.b32  	%r2427, %r2427, %r1441;
	ld.global.u32 	%r1442, [%rd13+248];
	xor.b32  	%r2426, %r2426, %r1442;
	ld.global.u32 	%r1443, [%rd13+252];
	xor.b32  	%r2425, %r2425, %r1443;
	ld.global.u32 	%r1444, [%rd13+256];
	xor.b32  	%r2424, %r2424, %r1444;
$L__BB4_69:
	and.b32  	%r1446, %r1352, 8192;
	setp.eq.s32 	%p40, %r1446, 0;
	@%p40 bra 	$L__BB4_71;
	ld.global.u32 	%r1447, [%rd13+260];
	xor.b32  	%r2428, %r2428, %r1447;
	ld.global.u32 	%r1448, [%rd13+264];
	xor.b32  	%r2427, %r2427, %r1448;
	ld.global.u32 	%r1449, [%rd13+268];
	xor.b32  	%r2426, %r2426, %r1449;
	ld.global.u32 	%r1450, [%rd13+272];
	xor.b32  	%r2425, %r2425, %r1450;
	ld.global.u32 	%r1451, [%rd13+276];
	xor.b32  	%r2424, %r2424, %r1451;
$L__BB4_71:
	and.b32  	%r1453, %r1352, 16384;
	setp.eq.s32 	%p41, %r1453, 0;
	@%p41 bra 	$L__BB4_73;
	ld.global.u32 	%r1454, [%rd13+280];
	xor.b32  	%r2428, %r2428, %r1454;
	ld.global.u32 	%r1455, [%rd13+284];
	xor.b32  	%r2427, %r2427, %r1455;
	ld.global.u32 	%r1456, [%rd13+288];
	xor.b32  	%r2426, %r2426, %r1456;
	ld.global.u32 	%r1457, [%rd13+292];
	xor.b32  	%r2425, %r2425, %r1457;
	ld.global.u32 	%r1458, [%rd13+296];
	xor.b32  	%r2424, %r2424, %r1458;
$L__BB4_73:
	and.b32  	%r1460, %r1352, 32768;
	setp.eq.s32 	%p42, %r1460, 0;
	@%p42 bra 	$L__BB4_75;
	ld.global.u32 	%r1461, [%rd13+300];
	xor.b32  	%r2428, %r2428, %r1461;
	ld.global.u32 	%r1462, [%rd13+304];
	xor.b32  	%r2427, %r2427, %r1462;
	ld.global.u32 	%r1463, [%rd13+308];
	xor.b32  	%r2426, %r2426, %r1463;
	ld.global.u32 	%r1464, [%rd13+312];
	xor.b32  	%r2425, %r2425, %r1464;
	ld.global.u32 	%r1465, [%rd13+316];
	xor.b32  	%r2424, %r2424, %r1465;
$L__BB4_75:
	add.s32 	%r2228, %r2228, 16;
	setp.ne.s32 	%p43, %r2228, 32;
	@%p43 bra 	$L__BB4_43;
	mad.lo.s32 	%r1466, %r2222, -31, %r198;
	add.s32 	%r2222, %r1466, 1;
	setp.ne.s32 	%p44, %r2222, 5;
	@%p44 bra 	$L__BB4_42;
	st.local.u32 	[%rd4+4], %r2428;
	st.local.v2.u32 	[%rd4+8], {%r2427, %r2426};
	st.local.v2.u32 	[%rd4+16], {%r2425, %r2424};
	setp.ne.s64 	%p45, %rd9, 3;
	@%p45 bra 	$L__BB4_115;
	mov.b32 	%r2424, 0;
	mov.u32 	%r2425, %r2424;
	mov.u32 	%r2426, %r2424;
	mov.u32 	%r2427, %r2424;
	mov.u32 	%r2428, %r2424;
	mov.u32 	%r2314, %r2424;
$L__BB4_79:
	mul.wide.u32 	%rd78, %r2314, 4;
	add.s64 	%rd79, %rd4, %rd78;
	ld.local.u32 	%r373, [%rd79+4];
	shl.b32 	%r374, %r2314, 5;
	mov.b32 	%r2320, 0;
$L__BB4_80:
	.pragma "nounroll";
	shr.u32 	%r1469, %r373, %r2320;
	and.b32  	%r1470, %r1469, 1;
	setp.eq.b32 	%p46, %r1470, 1;
	not.pred 	%p47, %p46;
	add.s32 	%r1471, %r374, %r2320;
	mul.lo.s32 	%r1472, %r1471, 5;
	mul.wide.u32 	%rd80, %r1472, 4;
	add.s64 	%rd14, %rd10, %rd80;
	@%p47 bra 	$L__BB4_82;
	ld.global.u32 	%r1473, [%rd14];
	xor.b32  	%r2428, %r2428, %r1473;
	ld.global.u32 	%r1474, [%rd14+4];
	xor.b32  	%r2427, %r2427, %r1474;
	ld.global.u32 	%r1475, [%rd14+8];
	xor.b32  	%r2426, %r2426, %r1475;
	ld.global.u32 	%r1476, [%rd14+12];
	xor.b32  	%r2425, %r2425, %r1476;
	ld.global.u32 	%r1477, [%rd14+16];
	xor.b32  	%r2424, %r2424, %r1477;
$L__BB4_82:
	and.b32  	%r1479, %r1469, 2;
	setp.eq.s32 	%p48, %r1479, 0;
	@%p48 bra 	$L__BB4_84;
	ld.global.u32 	%r1480, [%rd14+20];
	xor.b32  	%r2428, %r2428, %r1480;
	ld.global.u32 	%r1481, [%rd14+24];
	xor.b32  	%r2427, %r2427, %r1481;
	ld.global.u32 	%r1482, [%rd14+28];
	xor.b32  	%r2426, %r2426, %r1482;
	ld.global.u32 	%r1483, [%rd14+32];
	xor.b32  	%r2425, %r2425, %r1483;
	ld.global.u32 	%r1484, [%rd14+36];
	xor.b32  	%r2424, %r2424, %r1484;
$L__BB4_84:
	and.b32  	%r1486, %r1469, 4;
	setp.eq.s32 	%p49, %r1486, 0;
	@%p49 bra 	$L__BB4_86;
	ld.global.u32 	%r1487, [%rd14+40];
	xor.b32  	%r2428, %r2428, %r1487;
	ld.global.u32 	%r1488, [%rd14+44];
	xor.b32  	%r2427, %r2427, %r1488;
	ld.global.u32 	%r1489, [%rd14+48];
	xor.b32  	%r2426, %r2426, %r1489;
	ld.global.u32 	%r1490, [%rd14+52];
	xor.b32  	%r2425, %r2425, %r1490;
	ld.global.u32 	%r1491, [%rd14+56];
	xor.b32  	%r2424, %r2424, %r1491;
$L__BB4_86:
	and.b32  	%r1493, %r1469, 8;
	setp.eq.s32 	%p50, %r1493, 0;
	@%p50 bra 	$L__BB4_88;
	ld.global.u32 	%r1494, [%rd14+60];
	xor.b32  	%r2428, %r2428, %r1494;
	ld.global.u32 	%r1495, [%rd14+64];
	xor.b32  	%r2427, %r2427, %r1495;
	ld.global.u32 	%r1496, [%rd14+68];
	xor.b32  	%r2426, %r2426, %r1496;
	ld.global.u32 	%r1497, [%rd14+72];
	xor.b32  	%r2425, %r2425, %r1497;
	ld.global.u32 	%r1498, [%rd14+76];
	xor.b32  	%r2424, %r2424, %r1498;
$L__BB4_88:
	and.b32  	%r1500, %r1469, 16;
	setp.eq.s32 	%p51, %r1500, 0;
	@%p51 bra 	$L__BB4_90;
	ld.global.u32 	%r1501, [%rd14+80];
	xor.b32  	%r2428, %r2428, %r1501;
	ld.global.u32 	%r1502, [%rd14+84];
	xor.b32  	%r2427, %r2427, %r1502;
	ld.global.u32 	%r1503, [%rd14+88];
	xor.b32  	%r2426, %r2426, %r1503;
	ld.global.u32 	%r1504, [%rd14+92];
	xor.b32  	%r2425, %r2425, %r1504;
	ld.global.u32 	%r1505, [%rd14+96];
	xor.b32  	%r2424, %r2424, %r1505;
$L__BB4_90:
	and.b32  	%r1507, %r1469, 32;
	setp.eq.s32 	%p52, %r1507, 0;
	@%p52 bra 	$L__BB4_92;
	ld.global.u32 	%r1508, [%rd14+100];
	xor.b32  	%r2428, %r2428, %r1508;
	ld.global.u32 	%r1509, [%rd14+104];
	xor.b32  	%r2427, %r2427, %r1509;
	ld.global.u32 	%r1510, [%rd14+108];
	xor.b32  	%r2426, %r2426, %r1510;
	ld.global.u32 	%r1511, [%rd14+112];
	xor.b32  	%r2425, %r2425, %r1511;
	ld.global.u32 	%r1512, [%rd14+116];
	xor.b32  	%r2424, %r2424, %r1512;
$L__BB4_92:
	and.b32  	%r1514, %r1469, 64;
	setp.eq.s32 	%p53, %r1514, 0;
	@%p53 bra 	$L__BB4_94;
	ld.global.u32 	%r1515, [%rd14+120];
	xor.b32  	%r2428, %r2428, %r1515;
	ld.global.u32 	%r1516, [%rd14+124];
	xor.b32  	%r2427, %r2427, %r1516;
	ld.global.u32 	%r1517, [%rd14+128];
	xor.b32  	%r2426, %r2426, %r1517;
	ld.global.u32 	%r1518, [%rd14+132];
	xor.b32  	%r2425, %r2425, %r1518;
	ld.global.u32 	%r1519, [%rd14+136];
	xor.b32  	%r2424, %r2424, %r1519;
$L__BB4_94:
	and.b32  	%r1521, %r1469, 128;
	setp.eq.s32 	%p54, %r1521, 0;
	@%p54 bra 	$L__BB4_96;
	ld.global.u32 	%r1522, [%rd14+140];
	xor.b32  	%r2428, %r2428, %r1522;
	ld.global.u32 	%r1523, [%rd14+144];
	xor.b32  	%r2427, %r2427, %r1523;
	ld.global.u32 	%r1524, [%rd14+148];
	xor.b32  	%r2426, %r2426, %r1524;
	ld.global.u32 	%r1525, [%rd14+152];
	xor.b32  	%r2425, %r2425, %r1525;
	ld.global.u32 	%r1526, [%rd14+156];
	xor.b32  	%r2424, %r2424, %r1526;
$L__BB4_96:
	and.b32  	%r1528, %r1469, 256;
	setp.eq.s32 	%p55, %r1528, 0;
	@%p55 bra 	$L__BB4_98;
	ld.global.u32 	%r1529, [%rd14+160];
	xor.b32  	%r2428, %r2428, %r1529;
	ld.global.u32 	%r1530, [%rd14+164];
	xor.b32  	%r2427, %r2427, %r1530;
	ld.global.u32 	%r1531, [%rd14+168];
	xor.b32  	%r2426, %r2426, %r1531;
	ld.global.u32 	%r1532, [%rd14+172];
	xor.b32  	%r2425, %r2425, %r1532;
	ld.global.u32 	%r1533, [%rd14+176];
	xor.b32  	%r2424, %r2424, %r1533;
$L__BB4_98:
	and.b32  	%r1535, %r1469, 512;
	setp.eq.s32 	%p56, %r1535, 0;
	@%p56 bra 	$L__BB4_100;
	ld.global.u32 	%r1536, [%rd14+180];
	xor.b32  	%r2428, %r2428, %r1536;
	ld.global.u32 	%r1537, [%rd14+184];
	xor.b32  	%r2427, %r2427, %r1537;
	ld.global.u32 	%r1538, [%rd14+188];
	xor.b32  	%r2426, %r2426, %r1538;
	ld.global.u32 	%r1539, [%rd14+192];
	xor.b32  	%r2425, %r2425, %r1539;
	ld.global.u32 	%r1540, [%rd14+196];
	xor.b32  	%r2424, %r2424, %r1540;
$L__BB4_100:
	and.b32  	%r1542, %r1469, 1024;
	setp.eq.s32 	%p57, %r1542, 0;
	@%p57 bra 	$L__BB4_102;
	ld.global.u32 	%r1543, [%rd14+200];
	xor.b32  	%r2428, %r2428, %r1543;
	ld.global.u32 	%r1544, [%rd14+204];
	xor.b32  	%r2427, %r2427, %r1544;
	ld.global.u32 	%r1545, [%rd14+208];
	xor.b32  	%r2426, %r2426, %r1545;
	ld.global.u32 	%r1546, [%rd14+212];
	xor.b32  	%r2425, %r2425, %r1546;
	ld.global.u32 	%r1547, [%rd14+216];
	xor.b32  	%r2424, %r2424, %r1547;
$L__BB4_102:
	and.b32  	%r1549, %r1469, 2048;
	setp.eq.s32 	%p58, %r1549, 0;
	@%p58 bra 	$L__BB4_104;
	ld.global.u32 	%r1550, [%rd14+220];
	xor.b32  	%r2428, %r2428, %r1550;
	ld.global.u32 	%r1551, [%rd14+224];
	xor.b32  	%r2427, %r2427, %r1551;
	ld.global.u32 	%r1552, [%rd14+228];
	xor.b32  	%r2426, %r2426, %r1552;
	ld.global.u32 	%r1553, [%rd14+232];
	xor.b32  	%r2425, %r2425, %r1553;
	ld.global.u32 	%r1554, [%rd14+236];
	xor.b32  	%r2424, %r2424, %r1554;
$L__BB4_104:
	and.b32  	%r1556, %r1469, 4096;
	setp.eq.s32 	%p59, %r1556, 0;
	@%p59 bra 	$L__BB4_106;
	ld.global.u32 	%r1557, [%rd14+240];
	xor.b32  	%r2428, %r2428, %r1557;
	ld.global.u32 	%r1558, [%rd14+244];
	xor.b32  	%r2427, %r2427, %r1558;
	ld.global.u32 	%r1559, [%rd14+248];
	xor.b32  	%r2426, %r2426, %r1559;
	ld.global.u32 	%r1560, [%rd14+252];
	xor.b32  	%r2425, %r2425, %r1560;
	ld.global.u32 	%r1561, [%rd14+256];
	xor.b32  	%r2424, %r2424, %r1561;
$L__BB4_106:
	and.b32  	%r1563, %r1469, 8192;
	setp.eq.s32 	%p60, %r1563, 0;
	@%p60 bra 	$L__BB4_108;
	ld.global.u32 	%r1564, [%rd14+260];
	xor.b32  	%r2428, %r2428, %r1564;
	ld.global.u32 	%r1565, [%rd14+264];
	xor.b32  	%r2427, %r2427, %r1565;
	ld.global.u32 	%r1566, [%rd14+268];
	xor.b32  	%r2426, %r2426, %r1566;
	ld.global.u32 	%r1567, [%rd14+272];
	xor.b32  	%r2425, %r2425, %r1567;
	ld.global.u32 	%r1568, [%rd14+276];
	xor.b32  	%r2424, %r2424, %r1568;
$L__BB4_108:
	and.b32  	%r1570, %r1469, 16384;
	setp.eq.s32 	%p61, %r1570, 0;
	@%p61 bra 	$L__BB4_110;
	ld.global.u32 	%r1571, [%rd14+280];
	xor.b32  	%r2428, %r2428, %r1571;
	ld.global.u32 	%r1572, [%rd14+284];
	xor.b32  	%r2427, %r2427, %r1572;
	ld.global.u32 	%r1573, [%rd14+288];
	xor.b32  	%r2426, %r2426, %r1573;
	ld.global.u32 	%r1574, [%rd14+292];
	xor.b32  	%r2425, %r2425, %r1574;
	ld.global.u32 	%r1575, [%rd14+296];
	xor.b32  	%r2424, %r2424, %r1575;
$L__BB4_110:
	and.b32  	%r1577, %r1469, 32768;
	setp.eq.s32 	%p62, %r1577, 0;
	@%p62 bra 	$L__BB4_112;
	ld.global.u32 	%r1578, [%rd14+300];
	xor.b32  	%r2428, %r2428, %r1578;
	ld.global.u32 	%r1579, [%rd14+304];
	xor.b32  	%r2427, %r2427, %r1579;
	ld.global.u32 	%r1580, [%rd14+308];
	xor.b32  	%r2426, %r2426, %r1580;
	ld.global.u32 	%r1581, [%rd14+312];
	xor.b32  	%r2425, %r2425, %r1581;
	ld.global.u32 	%r1582, [%rd14+316];
	xor.b32  	%r2424, %r2424, %r1582;
$L__BB4_112:
	add.s32 	%r2320, %r2320, 16;
	setp.ne.s32 	%p63, %r2320, 32;
	@%p63 bra 	$L__BB4_80;
	mad.lo.s32 	%r1583, %r2314, -31, %r374;
	add.s32 	%r2314, %r1583, 1;
	setp.ne.s32 	%p64, %r2314, 5;
	@%p64 bra 	$L__BB4_79;
	st.local.u32 	[%rd4+4], %r2428;
	st.local.v2.u32 	[%rd4+8], {%r2427, %r2426};
	st.local.v2.u32 	[%rd4+16], {%r2425, %r2424};
$L__BB4_115:
	shr.u64 	%rd151, %rd8, 2;
	add.s32 	%r2119, %r2119, 1;
	setp.lt.u64 	%p65, %rd8, 4;
	@%p65 bra 	$L__BB4_116;
	bra.uni 	$L__BB4_3;
$L__BB4_116:
	setp.eq.s32 	%p66, %r1218, 0;
	@%p66 bra 	$L__BB4_231;
	cvt.s64.s32 	%rd152, %r1218;
	mov.b32 	%r2411, 0;
	mov.u64 	%rd82, precalc_xorwow_offset_matrix;
$L__BB4_118:
	mov.u64 	%rd16, %rd152;
	and.b64  	%rd17, %rd16, 3;
	setp.eq.s64 	%p67, %rd17, 0;
	@%p67 bra 	$L__BB4_230;
	mul.wide.u32 	%rd81, %r2411, 3200;
	add.s64 	%rd18, %rd82, %rd81;
	mov.b32 	%r2424, 0;
	mov.u32 	%r2425, %r2424;
	mov.u32 	%r2426, %r2424;
	mov.u32 	%r2427, %r2424;
	mov.u32 	%r2428, %r2424;
	mov.u32 	%r2417, %r2424;
$L__BB4_120:
	mul.wide.u32 	%rd83, %r2417, 4;
	add.s64 	%rd84, %rd4, %rd83;
	ld.local.u32 	%r561, [%rd84+4];
	shl.b32 	%r562, %r2417, 5;
	mov.b32 	%r2423, 0;
$L__BB4_121:
	.pragma "nounroll";
	shr.u32 	%r1587, %r561, %r2423;
	and.b32  	%r1588, %r1587, 1;
	setp.eq.b32 	%p68, %r1588, 1;
	not.pred 	%p69, %p68;
	add.s32 	%r1589, %r562, %r2423;
	mul.lo.s32 	%r1590, %r1589, 5;
	mul.wide.u32 	%rd85, %r1590, 4;
	add.s64 	%rd19, %rd18, %rd85;
	@%p69 bra 	$L__BB4_123;
	ld.global.u32 	%r1591, [%rd19];
	xor.b32  	%r2428, %r2428, %r1591;
	ld.global.u32 	%r1592, [%rd19+4];
	xor.b32  	%r2427, %r2427, %r1592;
	ld.global.u32 	%r1593, [%rd19+8];
	xor.b32  	%r2426, %r2426, %r1593;
	ld.global.u32 	%r1594, [%rd19+12];
	xor.b32  	%r2425, %r2425, %r1594;
	ld.global.u32 	%r1595, [%rd19+16];
	xor.b32  	%r2424, %r2424, %r1595;
$L__BB4_123:
	and.b32  	%r1597, %r1587, 2;
	setp.eq.s32 	%p70, %r1597, 0;
	@%p70 bra 	$L__BB4_125;
	ld.global.u32 	%r1598, [%rd19+20];
	xor.b32  	%r2428, %r2428, %r1598;
	ld.global.u32 	%r1599, [%rd19+24];
	xor.b32  	%r2427, %r2427, %r1599;
	ld.global.u32 	%r1600, [%rd19+28];
	xor.b32  	%r2426, %r2426, %r1600;
	ld.global.u32 	%r1601, [%rd19+32];
	xor.b32  	%r2425, %r2425, %r1601;
	ld.global.u32 	%r1602, [%rd19+36];
	xor.b32  	%r2424, %r2424, %r1602;
$L__BB4_125:
	and.b32  	%r1604, %r1587, 4;
	setp.eq.s32 	%p71, %r1604, 0;
	@%p71 bra 	$L__BB4_127;
	ld.global.u32 	%r1605, [%rd19+40];
	xor.b32  	%r2428, %r2428, %r1605;
	ld.global.u32 	%r1606, [%rd19+44];
	xor.b32  	%r2427, %r2427, %r1606;
	ld.global.u32 	%r1607, [%rd19+48];
	xor.b32  	%r2426, %r2426, %r1607;
	ld.global.u32 	%r1608, [%rd19+52];
	xor.b32  	%r2425, %r2425, %r1608;
	ld.global.u32 	%r1609, [%rd19+56];
	xor.b32  	%r2424, %r2424, %r1609;
$L__BB4_127:
	and.b32  	%r1611, %r1587, 8;
	setp.eq.s32 	%p72, %r1611, 0;
	@%p72 bra 	$L__BB4_129;
	ld.global.u32 	%r1612, [%rd19+60];
	xor.b32  	%r2428, %r2428, %r1612;
	ld.global.u32 	%r1613, [%rd19+64];
	xor.b32  	%r2427, %r2427, %r1613;
	ld.global.u32 	%r1614, [%rd19+68];
	xor.b32  	%r2426, %r2426, %r1614;
	ld.global.u32 	%r1615, [%rd19+72];
	xor.b32  	%r2425, %r2425, %r1615;
	ld.global.u32 	%r1616, [%rd19+76];
	xor.b32  	%r2424, %r2424, %r1616;
$L__BB4_129:
	and.b32  	%r1618, %r1587, 16;
	setp.eq.s32 	%p73, %r1618, 0;
	@%p73 bra 	$L__BB4_131;
	ld.global.u32 	%r1619, [%rd19+80];
	xor.b32  	%r2428, %r2428, %r1619;
	ld.global.u32 	%r1620, [%rd19+84];
	xor.b32  	%r2427, %r2427, %r1620;
	ld.global.u32 	%r1621, [%rd19+88];
	xor.b32  	%r2426, %r2426, %r1621;
	ld.global.u32 	%r1622, [%rd19+92];
	xor.b32  	%r2425, %r2425, %r1622;
	ld.global.u32 	%r1623, [%rd19+96];
	xor.b32  	%r2424, %r2424, %r1623;
$L__BB4_131:
	and.b32  	%r1625, %r1587, 32;
	setp.eq.s32 	%p74, %r1625, 0;
	@%p74 bra 	$L__BB4_133;
	ld.global.u32 	%r1626, [%rd19+100];
	xor.b32  	%r2428, %r2428, %r1626;
	ld.global.u32 	%r1627, [%rd19+104];
	xor.b32  	%r2427, %r2427, %r1627;
	ld.global.u32 	%r1628, [%rd19+108];
	xor.b32  	%r2426, %r2426, %r1628;
	ld.global.u32 	%r1629, [%rd19+112];
	xor.b32  	%r2425, %r2425, %r1629;
	ld.global.u32 	%r1630, [%rd19+116];
	xor.b32  	%r2424, %r2424, %r1630;
$L__BB4_133:
	and.b32  	%r1632, %r1587, 64;
	setp.eq.s32 	%p75, %r1632, 0;
	@%p75 bra 	$L__BB4_135;
	ld.global.u32 	%r1633, [%rd19+120];
	xor.b32  	%r2428, %r2428, %r1633;
	ld.global.u32 	%r1634, [%rd19+124];
	xor.b32  	%r2427, %r2427, %r1634;
	ld.global.u32 	%r1635, [%rd19+128];
	xor.b32  	%r2426, %r2426, %r1635;
	ld.global.u32 	%r1636, [%rd19+132];
	xor.b32  	%r2425, %r2425, %r1636;
	ld.global.u32 	%r1637, [%rd19+136];
	xor.b32  	%r2424, %r2424, %r1637;
$L__BB4_135:
	and.b32  	%r1639, %r1587, 128;
	setp.eq.s32 	%p76, %r1639, 0;
	@%p76 bra 	$L__BB4_137;
	ld.global.u32 	%r1640, [%rd19+140];
	xor.b32  	%r2428, %r2428, %r1640;
	ld.global.u32 	%r1641, [%rd19+144];
	xor.b32  	%r2427, %r2427, %r1641;
	ld.global.u32 	%r1642, [%rd19+148];
	xor.b32  	%r2426, %r2426, %r1642;
	ld.global.u32 	%r1643, [%rd19+152];
	xor.b32  	%r2425, %r2425, %r1643;
	ld.global.u32 	%r1644, [%rd19+156];
	xor.b32  	%r2424, %r2424, %r1644;
$L__BB4_137:
	and.b32  	%r1646, %r1587, 256;
	setp.eq.s32 	%p77, %r1646, 0;
	@%p77 bra 	$L__BB4_139;
	ld.global.u32 	%r1647, [%rd19+160];
	xor.b32  	%r2428, %r2428, %r1647;
	ld.global.u32 	%r1648, [%rd19+164];
	xor.b32  	%r2427, %r2427, %r1648;
	ld.global.u32 	%r1649, [%rd19+168];
	xor.b32  	%r2426, %r2426, %r1649;
	ld.global.u32 	%r1650, [%rd19+172];
	xor.b32  	%r2425, %r2425, %r1650;
	ld.global.u32 	%r1651, [%rd19+176];
	xor.b32  	%r2424, %r2424, %r1651;
$L__BB4_139:
	and.b32  	%r1653, %r1587, 512;
	setp.eq.s32 	%p78, %r1653, 0;
	@%p78 bra 	$L__BB4_141;
	ld.global.u32 	%r1654, [%rd19+180];
	xor.b32  	%r2428, %r2428, %r1654;
	ld.global.u32 	%r1655, [%rd19+184];
	xor.b32  	%r2427, %r2427, %r1655;
	ld.global.u32 	%r1656, [%rd19+188];
	xor.b32  	%r2426, %r2426, %r1656;
	ld.global.u32 	%r1657, [%rd19+192];
	xor.b32  	%r2425, %r2425, %r1657;
	ld.global.u32 	%r1658, [%rd19+196];
	xor.b32  	%r2424, %r2424, %r1658;
$L__BB4_141:
	and.b32  	%r1660, %r1587, 1024;
	setp.eq.s32 	%p79, %r1660, 0;
	@%p79 bra 	$L__BB4_143;
	ld.global.u32 	%r1661, [%rd19+200];
	xor.b32  	%r2428, %r2428, %r1661;
	ld.global.u32 	%r1662, [%rd19+204];
	xor.b32  	%r2427, %r2427, %r1662;
	ld.global.u32 	%r1663, [%rd19+208];
	xor.b32  	%r2426, %r2426, %r1663;
	ld.global.u32 	%r1664, [%rd19+212];
	xor.b32  	%r2425, %r2425, %r1664;
	ld.global.u32 	%r1665, [%rd19+216];
	xor.b32  	%r2424, %r2424, %r1665;
$L__BB4_143:
	and.b32  	%r1667, %r1587, 2048;
	setp.eq.s32 	%p80, %r1667, 0;
	@%p80 bra 	$L__BB4_145;
	ld.global.u32 	%r1668, [%rd19+220];
	xor.b32  	%r2428, %r2428, %r1668;
	ld.global.u32 	%r1669, [%rd19+224];
	xor.b32  	%r2427, %r2427, %r1669;
	ld.global.u32 	%r1670, [%rd19+228];
	xor.b32  	%r2426, %r2426, %r1670;
	ld.global.u32 	%r1671, [%rd19+232];
	xor.b32  	%r2425, %r2425, %r1671;
	ld.global.u32 	%r1672, [%rd19+236];
	xor.b32  	%r2424, %r2424, %r1672;
$L__BB4_145:
	and.b32  	%r1674, %r1587, 4096;
	setp.eq.s32 	%p81, %r1674, 0;
	@%p81 bra 	$L__BB4_147;
	ld.global.u32 	%r1675, [%rd19+240];
	xor.b32  	%r2428, %r2428, %r1675;
	ld.global.u32 	%r1676, [%rd19+244];
	xor.b32  	%r2427, %r2427, %r1676;
	ld.global.u32 	%r1677, [%rd19+248];
	xor.b32  	%r2426, %r2426, %r1677;
	ld.global.u32 	%r1678, [%rd19+252];
	xor.b32  	%r2425, %r2425, %r1678;
	ld.global.u32 	%r1679, [%rd19+256];
	xor.b32  	%r2424, %r2424, %r1679;
$L__BB4_147:
	and.b32  	%r1681, %r1587, 8192;
	setp.eq.s32 	%p82, %r1681, 0;
	@%p82 bra 	$L__BB4_149;
	ld.global.u32 	%r1682, [%rd19+260];
	xor.b32  	%r2428, %r2428, %r1682;
	ld.global.u32 	%r1683, [%rd19+264];
	xor.b32  	%r2427, %r2427, %r1683;
	ld.global.u32 	%r1684, [%rd19+268];
	xor.b32  	%r2426, %r2426, %r1684;
	ld.global.u32 	%r1685, [%rd19+272];
	xor.b32  	%r2425, %r2425, %r1685;
	ld.global.u32 	%r1686, [%rd19+276];
	xor.b32  	%r2424, %r2424, %r1686;
$L__BB4_149:
	and.b32  	%r1688, %r1587, 16384;
	setp.eq.s32 	%p83, %r1688, 0;
	@%p83 bra 	$L__BB4_151;
	ld.global.u32 	%r1689, [%rd19+280];
	xor.b32  	%r2428, %r2428, %r1689;
	ld.global.u32 	%r1690, [%rd19+284];
	xor.b32  	%r2427, %r2427, %r1690;
	ld.global.u32 	%r1691, [%rd19+288];
	xor.b32  	%r2426, %r2426, %r1691;
	ld.global.u32 	%r1692, [%rd19+292];
	xor.b32  	%r2425, %r2425, %r1692;
	ld.global.u32 	%r1693, [%rd19+296];
	xor.b32  	%r2424, %r2424, %r1693;
$L__BB4_151:
	and.b32  	%r1695, %r1587, 32768;
	setp.eq.s32 	%p84, %r1695, 0;
	@%p84 bra 	$L__BB4_153;
	ld.global.u32 	%r1696, [%rd19+300];
	xor.b32  	%r2428, %r2428, %r1696;
	ld.global.u32 	%r1697, [%rd19+304];
	xor.b32  	%r2427, %r2427, %r1697;
	ld.global.u32 	%r1698, [%rd19+308];
	xor.b32  	%r2426, %r2426, %r1698;
	ld.global.u32 	%r1699, [%rd19+312];
	xor.b32  	%r2425, %r2425, %r1699;
	ld.global.u32 	%r1700, [%rd19+316];
	xor.b32  	%r2424, %r2424, %r1700;
$L__BB4_153:
	add.s32 	%r2423, %r2423, 16;
	setp.ne.s32 	%p85, %r2423, 32;
	@%p85 bra 	$L__BB4_121;
	mad.lo.s32 	%r1701, %r2417, -31, %r562;
	add.s32 	%r2417, %r1701, 1;
	setp.ne.s32 	%p86, %r2417, 5;
	@%p86 bra 	$L__BB4_120;
	st.local.u32 	[%rd4+4], %r2428;
	st.local.v2.u32 	[%rd4+8], {%r2427, %r2426};
	st.local.v2.u32 	[%rd4+16], {%r2425, %r2424};
	setp.eq.s64 	%p87, %rd17, 1;
	@%p87 bra 	$L__BB4_230;
	mov.b32 	%r2424, 0;
	mov.u32 	%r2425, %r2424;
	mov.u32 	%r2426, %r2424;
	mov.u32 	%r2427, %r2424;
	mov.u32 	%r2428, %r2424;
	mov.u32 	%r2509, %r2424;
$L__BB4_157:
	mul.wide.u32 	%rd86, %r2509, 4;
	add.s64 	%rd87, %rd4, %rd86;
	ld.local.u32 	%r737, [%rd87+4];
	shl.b32 	%r738, %r2509, 5;
	mov.b32 	%r2515, 0;
$L__BB4_158:
	.pragma "nounroll";
	shr.u32 	%r1704, %r737, %r2515;
	and.b32  	%r1705, %r1704, 1;
	setp.eq.b32 	%p88, %r1705, 1;
	not.pred 	%p89, %p88;
	add.s32 	%r1706, %r738, %r2515;
	mul.lo.s32 	%r1707, %r1706, 5;
	mul.wide.u32 	%rd88, %r1707, 4;
	add.s64 	%rd20, %rd18, %rd88;
	@%p89 bra 	$L__BB4_160;
	ld.global.u32 	%r1708, [%rd20];
	xor.b32  	%r2428, %r2428, %r1708;
	ld.global.u32 	%r1709, [%rd20+4];
	xor.b32  	%r2427, %r2427, %r1709;
	ld.global.u32 	%r1710, [%rd20+8];
	xor.b32  	%r2426, %r2426, %r1710;
	ld.global.u32 	%r1711, [%rd20+12];
	xor.b32  	%r2425, %r2425, %r1711;
	ld.global.u32 	%r1712, [%rd20+16];
	xor.b32  	%r2424, %r2424, %r1712;
$L__BB4_160:
	and.b32  	%r1714, %r1704, 2;
	setp.eq.s32 	%p90, %r1714, 0;
	@%p90 bra 	$L__BB4_162;
	ld.global.u32 	%r1715, [%rd20+20];
	xor.b32  	%r2428, %r2428, %r1715;
	ld.global.u32 	%r1716, [%rd20+24];
	xor.b32  	%r2427, %r2427, %r1716;
	ld.global.u32 	%r1717, [%rd20+28];
	xor.b32  	%r2426, %r2426, %r1717;
	ld.global.u32 	%r1718, [%rd20+32];
	xor.b32  	%r2425, %r2425, %r1718;
	ld.global.u32 	%r1719, [%rd20+36];
	xor.b32  	%r2424, %r2424, %r1719;
$L__BB4_162:
	and.b32  	%r1721, %r1704, 4;
	setp.eq.s32 	%p91, %r1721, 0;
	@%p91 bra 	$L__BB4_164;
	ld.global.u32 	%r1722, [%rd20+40];
	xor.b32  	%r2428, %r2428, %r1722;
	ld.global.u32 	%r1723, [%rd20+44];
	xor.b32  	%r2427, %r2427, %r1723;
	ld.global.u32 	%r1724, [%rd20+48];
	xor.b32  	%r2426, %r2426, %r1724;
	ld.global.u32 	%r1725, [%rd20+52];
	xor.b32  	%r2425, %r2425, %r1725;
	ld.global.u32 	%r1726, [%rd20+56];
	xor.b32  	%r2424, %r2424, %r1726;
$L__BB4_164:
	and.b32  	%r1728, %r1704, 8;
	setp.eq.s32 	%p92, %r1728, 0;
	@%p92 bra 	$L__BB4_166;
	ld.global.u32 	%r1729, [%rd20+60];
	xor.b32  	%r2428, %r2428, %r1729;
	ld.global.u32 	%r1730, [%rd20+64];
	xor.b32  	%r2427, %r2427, %r1730;
	ld.global.u32 	%r1731, [%rd20+68];
	xor.b32  	%r2426, %r2426, %r1731;
	ld.global.u32 	%r1732, [%rd20+72];
	xor.b32  	%r2425, %r2425, %r1732;
	ld.global.u32 	%r1733, [%rd20+76];
	xor.b32  	%r2424, %r2424, %r1733;
$L__BB4_166:
	and.b32  	%r1735, %r1704, 16;
	setp.eq.s32 	%p93, %r1735, 0;
	@%p93 bra 	$L__BB4_168;
	ld.global.u32 	%r1736, [%rd20+80];
	xor.b32  	%r2428, %r2428, %r1736;
	ld.global.u32 	%r1737, [%rd20+84];
	xor.b32  	%r2427, %r2427, %r1737;
	ld.global.u32 	%r1738, [%rd20+88];
	xor.b32  	%r2426, %r2426, %r1738;
	ld.global.u32 	%r1739, [%rd20+92];
	xor.b32  	%r2425, %r2425, %r1739;
	ld.global.u32 	%r1740, [%rd20+96];
	xor.b32  	%r2424, %r2424, %r1740;
$L__BB4_168:
	and.b32  	%r1742, %r1704, 32;
	setp.eq.s32 	%p94, %r1742, 0;
	@%p94 bra 	$L__BB4_170;
	ld.global.u32 	%r1743, [%rd20+100];
	xor.b32  	%r2428, %r2428, %r1743;
	ld.global.u32 	%r1744, [%rd20+104];
	xor.b32  	%r2427, %r2427, %r1744;
	ld.global.u32 	%r1745, [%rd20+108];
	xor.b32  	%r2426, %r2426, %r1745;
	ld.global.u32 	%r1746, [%rd20+112];
	xor.b32  	%r2425, %r2425, %r1746;
	ld.global.u32 	%r1747, [%rd20+116];
	xor.b32  	%r2424, %r2424, %r1747;
$L__BB4_170:
	and.b32  	%r1749, %r1704, 64;
	setp.eq.s32 	%p95, %r1749, 0;
	@%p95 bra 	$L__BB4_172;
	ld.global.u32 	%r1750, [%rd20+120];
	xor.b32  	%r2428, %r2428, %r1750;
	ld.global.u32 	%r1751, [%rd20+124];
	xor.b32  	%r2427, %r2427, %r1751;
	ld.global.u32 	%r1752, [%rd20+128];
	xor.b32  	%r2426, %r2426, %r1752;
	ld.global.u32 	%r1753, [%rd20+132];
	xor.b32  	%r2425, %r2425, %r1753;
	ld.global.u32 	%r1754, [%rd20+136];
	xor.b32  	%r2424, %r2424, %r1754;
$L__BB4_172:
	and.b32  	%r1756, %r1704, 128;
	setp.eq.s32 	%p96, %r1756, 0;
	@%p96 bra 	$L__BB4_174;
	ld.global.u32 	%r1757, [%rd20+140];
	xor.b32  	%r2428, %r2428, %r1757;
	ld.global.u32 	%r1758, [%rd20+144];
	xor.b32  	%r2427, %r2427, %r1758;
	ld.global.u32 	%r1759, [%rd20+148];
	xor.b32  	%r2426, %r2426, %r1759;
	ld.global.u32 	%r1760, [%rd20+152];
	xor.b32  	%r2425, %r2425, %r1760;
	ld.global.u32 	%r1761, [%rd20+156];
	xor.b32  	%r2424, %r2424, %r1761;
$L__BB4_174:
	and.b32  	%r1763, %r1704, 256;
	setp.eq.s32 	%p97, %r1763, 0;
	@%p97 bra 	$L__BB4_176;
	ld.global.u32 	%r1764, [%rd20+160];
	xor.b32  	%r2428, %r2428, %r1764;
	ld.global.u32 	%r1765, [%rd20+164];
	xor.b32  	%r2427, %r2427, %r1765;
	ld.global.u32 	%r1766, [%rd20+168];
	xor.b32  	%r2426, %r2426, %r1766;
	ld.global.u32 	%r1767, [%rd20+172];
	xor.b32  	%r2425, %r2425, %r1767;
	ld.global.u32 	%r1768, [%rd20+176];
	xor.b32  	%r2424, %r2424, %r1768;
$L__BB4_176:
	and.b32  	%r1770, %r1704, 512;
	setp.eq.s32 	%p98, %r1770, 0;
	@%p98 bra 	$L__BB4_178;
	ld.global.u32 	%r1771, [%rd20+180];
	xor.b32  	%r2428, %r2428, %r1771;
	ld.global.u32 	%r1772, [%rd20+184];
	xor.b32  	%r2427, %r2427, %r1772;
	ld.global.u32 	%r1773, [%rd20+188];
	xor.b32  	%r2426, %r2426, %r1773;
	ld.global.u32 	%r1774, [%rd20+192];
	xor.b32  	%r2425, %r2425, %r1774;
	ld.global.u32 	%r1775, [%rd20+196];
	xor.b32  	%r2424, %r2424, %r1775;
$L__BB4_178:
	and.b32  	%r1777, %r1704, 1024;
	setp.eq.s32 	%p99, %r1777, 0;
	@%p99 bra 	$L__BB4_180;
	ld.global.u32 	%r1778, [%rd20+200];
	xor.b32  	%r2428, %r2428, %r1778;
	ld.global.u32 	%r1779, [%rd20+204];
	xor.b32  	%r2427, %r2427, %r1779;
	ld.global.u32 	%r1780, [%rd20+208];
	xor.b32  	%r2426, %r2426, %r1780;
	ld.global.u32 	%r1781, [%rd20+212];
	xor.b32  	%r2425, %r2425, %r1781;
	ld.global.u32 	%r1782, [%rd20+216];
	xor.b32  	%r2424, %r2424, %r1782;
$L__BB4_180:
	and.b32  	%r1784, %r1704, 2048;
	setp.eq.s32 	%p100, %r1784, 0;
	@%p100 bra 	$L__BB4_182;
	ld.global.u32 	%r1785, [%rd20+220];
	xor.b32  	%r2428, %r2428, %r1785;
	ld.global.u32 	%r1786, [%rd20+224];
	xor.b32  	%r2427, %r2427, %r1786;
	ld.global.u32 	%r1787, [%rd20+228];
	xor.b32  	%r2426, %r2426, %r1787;
	ld.global.u32 	%r1788, [%rd20+232];
	xor.b32  	%r2425, %r2425, %r1788;
	ld.global.u32 	%r1789, [%rd20+236];
	xor.b32  	%r2424, %r2424, %r1789;
$L__BB4_182:
	and.b32  	%r1791, %r1704, 4096;
	setp.eq.s32 	%p101, %r1791, 0;
	@%p101 bra 	$L__BB4_184;
	ld.global.u32 	%r1792, [%rd20+240];
	xor.b32  	%r2428, %r2428, %r1792;
	ld.global.u32 	%r1793, [%rd20+244];
	xor.b32  	%r2427, %r2427, %r1793;
	ld.global.u32 	%r1794, [%rd20+248];
	xor.b32  	%r2426, %r2426, %r1794;
	ld.global.u32 	%r1795, [%rd20+252];
	xor.b32  	%r2425, %r2425, %r1795;
	ld.global.u32 	%r1796, [%rd20+256];
	xor.b32  	%r2424, %r2424, %r1796;
$L__BB4_184:
	and.b32  	%r1798, %r1704, 8192;
	setp.eq.s32 	%p102, %r1798, 0;
	@%p102 bra 	$L__BB4_186;
	ld.global.u32 	%r1799, [%rd20+260];
	xor.b32  	%r2428, %r2428, %r1799;
	ld.global.u32 	%r1800, [%rd20+264];
	xor.b32  	%r2427, %r2427, %r1800;
	ld.global.u32 	%r1801, [%rd20+268];
	xor.b32  	%r2426, %r2426, %r1801;
	ld.global.u32 	%r1802, [%rd20+272];
	xor.b32  	%r2425, %r2425, %r1802;
	ld.global.u32 	%r1803, [%rd20+276];
	xor.b32  	%r2424, %r2424, %r1803;
$L__BB4_186:
	and.b32  	%r1805, %r1704, 16384;
	setp.eq.s32 	%p103, %r1805, 0;
	@%p103 bra 	$L__BB4_188;
	ld.global.u32 	%r1806, [%rd20+280];
	xor.b32  	%r2428, %r2428, %r1806;
	ld.global.u32 	%r1807, [%rd20+284];
	xor.b32  	%r2427, %r2427, %r1807;
	ld.global.u32 	%r1808, [%rd20+288];
	xor.b32  	%r2426, %r2426, %r1808;
	ld.global.u32 	%r1809, [%rd20+292];
	xor.b32  	%r2425, %r2425, %r1809;
	ld.global.u32 	%r1810, [%rd20+296];
	xor.b32  	%r2424, %r2424, %r1810;
$L__BB4_188:
	and.b32  	%r1812, %r1704, 32768;
	setp.eq.s32 	%p104, %r1812, 0;
	@%p104 bra 	$L__BB4_190;
	ld.global.u32 	%r1813, [%rd20+300];
	xor.b32  	%r2428, %r2428, %r1813;
	ld.global.u32 	%r1814, [%rd20+304];
	xor.b32  	%r2427, %r2427, %r1814;
	ld.global.u32 	%r1815, [%rd20+308];
	xor.b32  	%r2426, %r2426, %r1815;
	ld.global.u32 	%r1816, [%rd20+312];
	xor.b32  	%r2425, %r2425, %r1816;
	ld.global.u32 	%r1817, [%rd20+316];
	xor.b32  	%r2424, %r2424, %r1817;
$L__BB4_190:
	add.s32 	%r2515, %r2515, 16;
	setp.ne.s32 	%p105, %r2515, 32;
	@%p105 bra 	$L__BB4_158;
	mad.lo.s32 	%r1818, %r2509, -31, %r738;
	add.s32 	%r2509, %r1818, 1;
	setp.ne.s32 	%p106, %r2509, 5;
	@%p106 bra 	$L__BB4_157;
	st.local.u32 	[%rd4+4], %r2428;
	st.local.v2.u32 	[%rd4+8], {%r2427, %r2426};
	st.local.v2.u32 	[%rd4+16], {%r2425, %r2424};
	setp.ne.s64 	%p107, %rd17, 3;
	@%p107 bra 	$L__BB4_230;
	mov.b32 	%r2424, 0;
	mov.u32 	%r2425, %r2424;
	mov.u32 	%r2426, %r2424;
	mov.u32 	%r2427, %r2424;
	mov.u32 	%r2428, %r2424;
	mov.u32 	%r2601, %r2424;
$L__BB4_194:
	mul.wide.u32 	%rd89, %r2601, 4;
	add.s64 	%rd90, %rd4, %rd89;
	ld.local.u32 	%r913, [%rd90+4];
	shl.b32 	%r914, %r2601, 5;
	mov.b32 	%r2607, 0;
$L__BB4_195:
	.pragma "nounroll";
	shr.u32 	%r1821, %r913, %r2607;
	and.b32  	%r1822, %r1821, 1;
	setp.eq.b32 	%p108, %r1822, 1;
	not.pred 	%p109, %p108;
	add.s32 	%r1823, %r914, %r2607;
	mul.lo.s32 	%r1824, %r1823, 5;
	mul.wide.u32 	%rd91, %r1824, 4;
	add.s64 	%rd21, %rd18, %rd91;
	@%p109 bra 	$L__BB4_197;
	ld.global.u32 	%r1825, [%rd21];
	xor.b32  	%r2428, %r2428, %r1825;
	ld.global.u32 	%r1826, [%rd21+4];
	xor.b32  	%r2427, %r2427, %r1826;
	ld.global.u32 	%r1827, [%rd21+8];
	xor.b32  	%r2426, %r2426, %r1827;
	ld.global.u32 	%r1828, [%rd21+12];
	xor.b32  	%r2425, %r2425, %r1828;
	ld.global.u32 	%r1829, [%rd21+16];
	xor.b32  	%r2424, %r2424, %r1829;
$L__BB4_197:
	and.b32  	%r1831, %r1821, 2;
	setp.eq.s32 	%p110, %r1831, 0;
	@%p110 bra 	$L__BB4_199;
	ld.global.u32 	%r1832, [%rd21+20];
	xor.b32  	%r2428, %r2428, %r1832;
	ld.global.u32 	%r1833, [%rd21+24];
	xor.b32  	%r2427, %r2427, %r1833;
	ld.global.u32 	%r1834, [%rd21+28];
	xor.b32  	%r2426, %r2426, %r1834;
	ld.global.u32 	%r1835, [%rd21+32];
	xor.b32  	%r2425, %r2425, %r1835;
	ld.global.u32 	%r1836, [%rd21+36];
	xor.b32  	%r2424, %r2424, %r1836;
$L__BB4_199:
	and.b32  	%r1838, %r1821, 4;
	setp.eq.s32 	%p111, %r1838, 0;
	@%p111 bra 	$L__BB4_201;
	ld.global.u32 	%r1839, [%rd21+40];
	xor.b32  	%r2428, %r2428, %r1839;
	ld.global.u32 	%r1840, [%rd21+44];
	xor.b32  	%r2427, %r2427, %r1840;
	ld.global.u32 	%r1841, [%rd21+48];
	xor.b32  	%r2426, %r2426, %r1841;
	ld.global.u32 	%r1842, [%rd21+52];
	xor.b32  	%r2425, %r2425, %r1842;
	ld.global.u32 	%r1843, [%rd21+56];
	xor.b32  	%r2424, %r2424, %r1843;
$L__BB4_201:
	and.b32  	%r1845, %r1821, 8;
	setp.eq.s32 	%p112, %r1845, 0;
	@%p112 bra 	$L__BB4_203;
	ld.global.u32 	%r1846, [%rd21+60];
	xor.b32  	%r2428, %r2428, %r1846;
	ld.global.u32 	%r1847, [%rd21+64];
	xor.b32  	%r2427, %r2427, %r1847;
	ld.global.u32 	%r1848, [%rd21+68];
	xor.b32  	%r2426, %r2426, %r1848;
	ld.global.u32 	%r1849, [%rd21+72];
	xor.b32  	%r2425, %r2425, %r1849;
	ld.global.u32 	%r1850, [%rd21+76];
	xor.b32  	%r2424, %r2424, %r1850;
$L__BB4_203:
	and.b32  	%r1852, %r1821, 16;
	setp.eq.s32 	%p113, %r1852, 0;
	@%p113 bra 	$L__BB4_205;
	ld.global.u32 	%r1853, [%rd21+80];
	xor.b32  	%r2428, %r2428, %r1853;
	ld.global.u32 	%r1854, [%rd21+84];
	xor.b32  	%r2427, %r2427, %r1854;
	ld.global.u32 	%r1855, [%rd21+88];
	xor.b32  	%r2426, %r2426, %r1855;
	ld.global.u32 	%r1856, [%rd21+92];
	xor.b32  	%r2425, %r2425, %r1856;
	ld.global.u32 	%r1857, [%rd21+96];
	xor.b32  	%r2424, %r2424, %r1857;
$L__BB4_205:
	and.b32  	%r1859, %r1821, 32;
	setp.eq.s32 	%p114, %r1859, 0;
	@%p114 bra 	$L__BB4_207;
	ld.global.u32 	%r1860, [%rd21+100];
	xor.b32  	%r2428, %r2428, %r1860;
	ld.global.u32 	%r1861, [%rd21+104];
	xor.b32  	%r2427, %r2427, %r1861;
	ld.global.u32 	%r1862, [%rd21+108];
	xor.b32  	%r2426, %r2426, %r1862;
	ld.global.u32 	%r1863, [%rd21+112];
	xor.b32  	%r2425, %r2425, %r1863;
	ld.global.u32 	%r1864, [%rd21+116];
	xor.b32  	%r2424, %r2424, %r1864;
$L__BB4_207:
	and.b32  	%r1866, %r1821, 64;
	setp.eq.s32 	%p115, %r1866, 0;
	@%p115 bra 	$L__BB4_209;
	ld.global.u32 	%r1867, [%rd21+120];
	xor.b32  	%r2428, %r2428, %r1867;
	ld.global.u32 	%r1868, [%rd21+124];
	xor.b32  	%r2427, %r2427, %r1868;
	ld.global.u32 	%r1869, [%rd21+128];
	xor.b32  	%r2426, %r2426, %r1869;
	ld.global.u32 	%r1870, [%rd21+132];
	xor.b32  	%r2425, %r2425, %r1870;
	ld.global.u32 	%r1871, [%rd21+136];
	xor.b32  	%r2424, %r2424, %r1871;
$L__BB4_209:
	and.b32  	%r1873, %r1821, 128;
	setp.eq.s32 	%p116, %r1873, 0;
	@%p116 bra 	$L__BB4_211;
	ld.global.u32 	%r1874, [%rd21+140];
	xor.b32  	%r2428, %r2428, %r1874;
	ld.global.u32 	%r1875, [%rd21+144];
	xor.b32  	%r2427, %r2427, %r1875;
	ld.global.u32 	%r1876, [%rd21+148];
	xor.b32  	%r2426, %r2426, %r1876;
	ld.global.u32 	%r1877, [%rd21+152];
	xor.b32  	%r2425, %r2425, %r1877;
	ld.global.u32 	%r1878, [%rd21+156];
	xor.b32  	%r2424, %r2424, %r1878;
$L__BB4_211:
	and.b32  	%r1880, %r1821, 256;
	setp.eq.s32 	%p117, %r1880, 0;
	@%p117 bra 	$L__BB4_213;
	ld.global.u32 	%r1881, [%rd21+160];
	xor.b32  	%r2428, %r2428, %r1881;
	ld.global.u32 	%r1882, [%rd21+164];
	xor.b32  	%r2427, %r2427, %r1882;
	ld.global.u32 	%r1883, [%rd21+168];
	xor.b32  	%r2426, %r2426, %r1883;
	ld.global.u32 	%r1884, [%rd21+172];
	xor.b32  	%r2425, %r2425, %r1884;
	ld.global.u32 	%r1885, [%rd21+176];
	xor.b32  	%r2424, %r2424, %r1885;
$L__BB4_213:
	and.b32  	%r1887, %r1821, 512;
	setp.eq.s32 	%p118, %r1887, 0;
	@%p118 bra 	$L__BB4_215;
	ld.global.u32 	%r1888, [%rd21+180];
	xor.b32  	%r2428, %r2428, %r1888;
	ld.global.u32 	%r1889, [%rd21+184];
	xor.b32  	%r2427, %r2427, %r1889;
	ld.global.u32 	%r1890, [%rd21+188];
	xor.b32  	%r2426, %r2426, %r1890;
	ld.global.u32 	%r1891, [%rd21+192];
	xor.b32  	%r2425, %r2425, %r1891;
	ld.global.u32 	%r1892, [%rd21+196];
	xor.b32  	%r2424, %r2424, %r1892;
$L__BB4_215:
	and.b32  	%r1894, %r1821, 1024;
	setp.eq.s32 	%p119, %r1894, 0;
	@%p119 bra 	$L__BB4_217;
	ld.global.u32 	%r1895, [%rd21+200];
	xor.b32  	%r2428, %r2428, %r1895;
	ld.global.u32 	%r1896, [%rd21+204];
	xor.b32  	%r2427, %r2427, %r1896;
	ld.global.u32 	%r1897, [%rd21+208];
	xor.b32  	%r2426, %r2426, %r1897;
	ld.global.u32 	%r1898, [%rd21+212];
	xor.b32  	%r2425, %r2425, %r1898;
	ld.global.u32 	%r1899, [%rd21+216];
	xor.b32  	%r2424, %r2424, %r1899;
$L__BB4_217:
	and.b32  	%r1901, %r1821, 2048;
	setp.eq.s32 	%p120, %r1901, 0;
	@%p120 bra 	$L__BB4_219;
	ld.global.u32 	%r1902, [%rd21+220];
	xor.b32  	%r2428, %r2428, %r1902;
	ld.global.u32 	%r1903, [%rd21+224];
	xor.b32  	%r2427, %r2427, %r1903;
	ld.global.u32 	%r1904, [%rd21+228];
	xor.b32  	%r2426, %r2426, %r1904;
	ld.global.u32 	%r1905, [%rd21+232];
	xor.b32  	%r2425, %r2425, %r1905;
	ld.global.u32 	%r1906, [%rd21+236];
	xor.b32  	%r2424, %r2424, %r1906;
$L__BB4_219:
	and.b32  	%r1908, %r1821, 4096;
	setp.eq.s32 	%p121, %r1908, 0;
	@%p121 bra 	$L__BB4_221;
	ld.global.u32 	%r1909, [%rd21+240];
	xor.b32  	%r2428, %r2428, %r1909;
	ld.global.u32 	%r1910, [%rd21+244];
	xor.b32  	%r2427, %r2427, %r1910;
	ld.global.u32 	%r1911, [%rd21+248];
	xor.b32  	%r2426, %r2426, %r1911;
	ld.global.u32 	%r1912, [%rd21+252];
	xor.b32  	%r2425, %r2425, %r1912;
	ld.global.u32 	%r1913, [%rd21+256];
	xor.b32  	%r2424, %r2424, %r1913;
$L__BB4_221:
	and.b32  	%r1915, %r1821, 8192;
	setp.eq.s32 	%p122, %r1915, 0;
	@%p122 bra 	$L__BB4_223;
	ld.global.u32 	%r1916, [%rd21+260];
	xor.b32  	%r2428, %r2428, %r1916;
	ld.global.u32 	%r1917, [%rd21+264];
	xor.b32  	%r2427, %r2427, %r1917;
	ld.global.u32 	%r1918, [%rd21+268];
	xor.b32  	%r2426, %r2426, %r1918;
	ld.global.u32 	%r1919, [%rd21+272];
	xor.b32  	%r2425, %r2425, %r1919;
	ld.global.u32 	%r1920, [%rd21+276];
	xor.b32  	%r2424, %r2424, %r1920;
$L__BB4_223:
	and.b32  	%r1922, %r1821, 16384;
	setp.eq.s32 	%p123, %r1922, 0;
	@%p123 bra 	$L__BB4_225;
	ld.global.u32 	%r1923, [%rd21+280];
	xor.b32  	%r2428, %r2428, %r1923;
	ld.global.u32 	%r1924, [%rd21+284];
	xor.b32  	%r2427, %r2427, %r1924;
	ld.global.u32 	%r1925, [%rd21+288];
	xor.b32  	%r2426, %r2426, %r1925;
	ld.global.u32 	%r1926, [%rd21+292];
	xor.b32  	%r2425, %r2425, %r1926;
	ld.global.u32 	%r1927, [%rd21+296];
	xor.b32  	%r2424, %r2424, %r1927;
$L__BB4_225:
	and.b32  	%r1929, %r1821, 32768;
	setp.eq.s32 	%p124, %r1929, 0;
	@%p124 bra 	$L__BB4_227;
	ld.global.u32 	%r1930, [%rd21+300];
	xor.b32  	%r2428, %r2428, %r1930;
	ld.global.u32 	%r1931, [%rd21+304];
	xor.b32  	%r2427, %r2427, %r1931;
	ld.global.u32 	%r1932, [%rd21+308];
	xor.b32  	%r2426, %r2426, %r1932;
	ld.global.u32 	%r1933, [%rd21+312];
	xor.b32  	%r2425, %r2425, %r1933;
	ld.global.u32 	%r1934, [%rd21+316];
	xor.b32  	%r2424, %r2424, %r1934;
$L__BB4_227:
	add.s32 	%r2607, %r2607, 16;
	setp.ne.s32 	%p125, %r2607, 32;
	@%p125 bra 	$L__BB4_195;
	mad.lo.s32 	%r1935, %r2601, -31, %r914;
	add.s32 	%r2601, %r1935, 1;
	setp.ne.s32 	%p126, %r2601, 5;
	@%p126 bra 	$L__BB4_194;
	st.local.u32 	[%rd4+4], %r2428;
	st.local.v2.u32 	[%rd4+8], {%r2427, %r2426};
	st.local.v2.u32 	[%rd4+16], {%r2425, %r2424};
$L__BB4_230:
	shr.u64 	%rd152, %rd16, 2;
	add.s32 	%r2411, %r2411, 1;
	setp.gt.u64 	%p127, %rd16, 3;
	@%p127 bra 	$L__BB4_118;
$L__BB4_231:
	ld.param.u32 	%r2113, [_Z32kernel_calculate_contact_processPyP6entityP9houseHoldP10workPlacesP9communityyiP13list_day_nodej_param_8];
	mul.lo.s32 	%r1936, %r1218, 362437;
	xor.b32  	%r1937, %r2113, -1429050551;
	mad.lo.s32 	%r1938, %r1937, 1099087573, %r1936;
	add.s32 	%r2761, %r1938, -638133224;
	mad.lo.s32 	%r1939, %r1218, -1431655765, 715827882;
	shf.l.wrap.b32 	%r1940, %r1939, %r1939, 31;
	setp.lt.u32 	%p129, %r1940, 715827883;
	mov.pred 	%p195, -1;
	@%p129 bra 	$L__BB4_233;
	mad.lo.s32 	%r1941, %r1218, -1431655765, -715827883;
	shf.l.wrap.b32 	%r1942, %r1941, %r1941, 31;
	setp.lt.u32 	%p195, %r1942, 715827883;
$L__BB4_233:
	ld.param.u64 	%rd150, [_Z32kernel_calculate_contact_processPyP6entityP9houseHoldP10workPlacesP9communityyiP13list_day_nodej_param_3];
	ld.param.u64 	%rd149, [_Z32kernel_calculate_contact_processPyP6entityP9houseHoldP10workPlacesP9communityyiP13list_day_nodej_param_2];
	cvta.to.global.u64 	%rd92, %rd150;
	mad.lo.s64 	%rd93, %rd7, 24, %rd92;
	add.s64 	%rd23, %rd93, 16;
	mov.b64 	%rd94, 0;
	st.global.u64 	[%rd93+16], %rd94;
	cvta.to.global.u64 	%rd95, %rd149;
	mad.lo.s64 	%rd96, %rd6, 24, %rd95;
	add.s64 	%rd24, %rd96, 16;
	st.global.u64 	[%rd96+16], %rd94;
	setp.le.u64 	%p130, %rd62, %rd3;
	@%p130 bra 	$L__BB4_235;
	shl.b64 	%rd97, %rd3, 4;
	add.s64 	%rd98, %rd2, %rd97;
	mov.b64 	%rd99, 0;
	st.global.u64 	[%rd98+8], %rd99;
$L__BB4_235:
	cvt.u32.u64 	%r1943, %rd3;
	setp.ne.s32 	%p131, %r1943, 0;
	@%p131 bra 	$L__BB4_239;
	setp.ne.s32 	%p132, %r1218, 0;
	mul.wide.s32 	%rd100, %r1218, 48;
	add.s64 	%rd101, %rd1, %rd100;
	add.s64 	%rd25, %rd101, 16;
	mov.b64 	%rd102, 0;
	st.global.u64 	[%rd101+16], %rd102;
	@%p132 bra 	$L__BB4_238;
	mov.b64 	%rd104, 0;
	st.global.u64 	[%rd1+24], %rd104;
	bra.uni 	$L__BB4_239;
$L__BB4_238:
	ld.global.u64 	%rd103, [%rd25+-40];
	st.global.u64 	[%rd25+8], %rd103;
$L__BB4_239:
	ld.global.u8 	%rs1, [%rd5+40];
	setp.ne.s16 	%p133, %rs1, 1;
	mov.b64 	%rd159, 0;
	mov.f64 	%fd70, 0d0000000000000000;
	mov.u32 	%r2769, %r2424;
	mov.u32 	%r2770, %r2425;
	mov.u32 	%r2771, %r2426;
	mov.f64 	%fd69, %fd70;
	mov.f64 	%fd71, %fd70;
	@%p133 bra 	$L__BB4_283;
	@%p195 bra 	$L__BB4_246;
	mov.b32 	%r2726, 0;
	mov.b64 	%rd159, 0;
	mov.b32 	%r2699, -8;
	mov.u32 	%r2725, %r2726;
	mov.u32 	%r2724, %r2726;
$L__BB4_242:
	add.s32 	%r1946, %r2699, -11;
	setp.gt.u32 	%p134, %r1946, -12;
	@%p134 bra 	$L__BB4_257;
	ld.global.u32 	%r1959, [%rd5+-8];
	setp.ne.s32 	%p143, %r1959, 1;
	setp.ne.s32 	%p144, %r2724, 0;
	or.pred  	%p145, %p143, %p144;
	@%p145 bra 	$L__BB4_245;
	atom.global.add.u64 	%rd112, [%rd24], 1;
$L__BB4_245:
	add.s32 	%r2724, %r2724, 1;
	mov.u32 	%r2710, %r2424;
	mov.u32 	%r2711, %r2425;
	mov.u32 	%r2712, %r2426;
	mov.u32 	%r2713, %r2427;
	bra.uni 	$L__BB4_267;
$L__BB4_246:
	ld.global.u32 	%r2698, [%rd5+-8];
	setp.ne.s32 	%p159, %r2698, 1;
	@%p159 bra 	$L__BB4_248;
	atom.global.add.u64 	%rd119, [%rd24], 1;
	ld.global.u32 	%r2698, [%rd5+-8];
$L__BB4_248:
	shr.u32 	%r1975, %r2428, 2;
	xor.b32  	%r1976, %r1975, %r2428;
	shl.b32 	%r1977, %r2424, 4;
	shl.b32 	%r1978, %r1976, 1;
	xor.b32  	%r1979, %r1978, %r1977;
	xor.b32  	%r1980, %r1979, %r1976;
	xor.b32  	%r2770, %r1980, %r2424;
	add.s32 	%r1981, %r2761, %r2770;
	add.s32 	%r1982, %r1981, 362437;
	cvt.u64.u32 	%rd26, %r1982;
	and.b64  	%rd120, %rd62, -4294967296;
	setp.ne.s64 	%p160, %rd120, 0;
	@%p160 bra 	$L__BB4_250;
	cvt.u32.u64 	%r1983, %rd62;
	cvt.u32.u64 	%r1984, %rd26;
	rem.u32 	%r1985, %r1984, %r1983;
	cvt.u64.u32 	%rd153, %r1985;
	bra.uni 	$L__BB4_251;
$L__BB4_250:
	rem.u64 	%rd153, %rd26, %rd62;
$L__BB4_251:
	setp.ne.s32 	%p161, %r2698, 1;
	@%p161 bra 	$L__BB4_253;
	cvt.rn.f64.u64 	%fd27, %rd153;
	cvt.rzi.u64.f64 	%rd121, %fd27;
	shl.b64 	%rd122, %rd121, 4;
	add.s64 	%rd123, %rd2, %rd122;
	atom.global.add.u64 	%rd124, [%rd123+8], 1;
$L__BB4_253:
	shr.u32 	%r1986, %r2427, 2;
	xor.b32  	%r1987, %r1986, %r2427;
	shl.b32 	%r1988, %r2770, 4;
	shl.b32 	%r1989, %r1987, 1;
	xor.b32  	%r1990, %r1989, %r1988;
	xor.b32  	%r1991, %r1990, %r1987;
	xor.b32  	%r2769, %r1991, %r2770;
	add.s32 	%r2761, %r2761, 724874;
	add.s32 	%r1992, %r2769, %r2761;
	cvt.u64.u32 	%rd30, %r1992;
	setp.ne.s64 	%p162, %rd120, 0;
	@%p162 bra 	$L__BB4_255;
	cvt.u32.u64 	%r1993, %rd62;
	cvt.u32.u64 	%r1994, %rd30;
	rem.u32 	%r1995, %r1994, %r1993;
	cvt.u64.u32 	%rd154, %r1995;
	bra.uni 	$L__BB4_256;
$L__BB4_255:
	rem.u64 	%rd154, %rd30, %rd62;
$L__BB4_256:
	cvt.rn.f64.u64 	%fd31, %rd154;
	cvt.rzi.u64.f64 	%rd159, %fd31;
	mov.f64 	%fd71, 0d3F7999999999999A;
	mov.f64 	%fd69, 0d3FDB9192641B328C;
	mov.u32 	%r2771, %r2424;
	mov.u32 	%r2427, %r2425;
	mov.u32 	%r2428, %r2426;
	bra.uni 	$L__BB4_283;
$L__BB4_257:
	setp.gt.u32 	%p135, %r2699, 8;
	@%p135 bra 	$L__BB4_261;
	ld.global.u32 	%r1958, [%rd5+-8];
	setp.ne.s32 	%p140, %r1958, 1;
	setp.ne.s32 	%p141, %r2725, 0;
	or.pred  	%p142, %p140, %p141;
	@%p142 bra 	$L__BB4_260;
	atom.global.add.u64 	%rd111, [%rd23], 1;
$L__BB4_260:
	add.s32 	%r2725, %r2725, 1;
	mov.u32 	%r2710, %r2424;
	mov.u32 	%r2711, %r2425;
	mov.u32 	%r2712, %r2426;
	mov.u32 	%r2713, %r2427;
	bra.uni 	$L__BB4_267;
$L__BB4_261:
	shr.u32 	%r1947, %r2428, 2;
	xor.b32  	%r1948, %r1947, %r2428;
	shl.b32 	%r1949, %r2424, 4;
	shl.b32 	%r1950, %r1948, 1;
	xor.b32  	%r1951, %r1950, %r1949;
	xor.b32  	%r1952, %r1951, %r1948;
	xor.b32  	%r2710, %r1952, %r2424;
	add.s32 	%r2761, %r2761, 362437;
	add.s32 	%r1953, %r2710, %r2761;
	cvt.u64.u32 	%rd36, %r1953;
	and.b64  	%rd107, %rd62, -4294967296;
	setp.ne.s64 	%p136, %rd107, 0;
	@%p136 bra 	$L__BB4_263;
	cvt.u32.u64 	%r1954, %rd62;
	cvt.u32.u64 	%r1955, %rd36;
	rem.u32 	%r1956, %r1955, %r1954;
	cvt.u64.u32 	%rd156, %r1956;
	bra.uni 	$L__BB4_264;
$L__BB4_263:
	rem.u64 	%rd156, %rd36, %rd62;
$L__BB4_264:
	cvt.rn.f64.u64 	%fd22, %rd156;
	cvt.rzi.u64.f64 	%rd159, %fd22;
	ld.global.u32 	%r1957, [%rd5+-8];
	setp.ne.s32 	%p137, %r1957, 1;
	setp.ne.s32 	%p138, %r2726, 0;
	or.pred  	%p139, %p137, %p138;
	@%p139 bra 	$L__BB4_266;
	shl.b64 	%rd108, %rd159, 4;
	add.s64 	%rd109, %rd2, %rd108;
	atom.global.add.u64 	%rd110, [%rd109+8], 1;
$L__BB4_266:
	add.s32 	%r2726, %r2726, 1;
	mov.u32 	%r2711, %r2424;
	mov.u32 	%r2712, %r2425;
	mov.u32 	%r2713, %r2426;
	mov.u32 	%r2428, %r2427;
$L__BB4_267:
	add.s32 	%r1960, %r2699, -10;
	setp.lt.u32 	%p146, %r1960, -11;
	@%p146 bra 	$L__BB4_278;
	add.s32 	%r1961, %r2699, 1;
	setp.lt.u32 	%p147, %r1961, 9;
	@%p147 bra 	$L__BB4_275;
	shr.u32 	%r1962, %r2428, 2;
	xor.b32  	%r1963, %r1962, %r2428;
	shl.b32 	%r1964, %r2710, 4;
	shl.b32 	%r1965, %r1963, 1;
	xor.b32  	%r1966, %r1965, %r1964;
	xor.b32  	%r1967, %r1966, %r1963;
	xor.b32  	%r2424, %r1967, %r2710;
	add.s32 	%r2761, %r2761, 362437;
	add.s32 	%r1968, %r2424, %r2761;
	cvt.u64.u32 	%rd42, %r1968;
	and.b64  	%rd113, %rd62, -4294967296;
	setp.ne.s64 	%p148, %rd113, 0;
	@%p148 bra 	$L__BB4_271;
	cvt.u32.u64 	%r1969, %rd62;
	cvt.u32.u64 	%r1970, %rd42;
	rem.u32 	%r1971, %r1970, %r1969;
	cvt.u64.u32 	%rd158, %r1971;
	bra.uni 	$L__BB4_272;
$L__BB4_271:
	rem.u64 	%rd158, %rd42, %rd62;
$L__BB4_272:
	cvt.rn.f64.u64 	%fd23, %rd158;
	cvt.rzi.u64.f64 	%rd159, %fd23;
	ld.global.u32 	%r1972, [%rd5+-8];
	setp.ne.s32 	%p149, %r1972, 1;
	setp.ne.s32 	%p150, %r2726, 0;
	or.pred  	%p151, %p149, %p150;
	@%p151 bra 	$L__BB4_274;
	shl.b64 	%rd114, %rd159, 4;
	add.s64 	%rd115, %rd2, %rd114;
	atom.global.add.u64 	%rd116, [%rd115+8], 1;
$L__BB4_274:
	add.s32 	%r2726, %r2726, 1;
	mov.u32 	%r2425, %r2710;
	mov.u32 	%r2426, %r2711;
	mov.u32 	%r2427, %r2712;
	mov.u32 	%r2428, %r2713;
	bra.uni 	$L__BB4_281;
$L__BB4_275:
	ld.global.u32 	%r1973, [%rd5+-8];
	setp.ne.s32 	%p152, %r1973, 1;
	setp.ne.s32 	%p153, %r2725, 0;
	or.pred  	%p154, %p152, %p153;
	@%p154 bra 	$L__BB4_277;
	atom.global.add.u64 	%rd117, [%rd23], 1;
$L__BB4_277:
	add.s32 	%r2725, %r2725, 1;
	mov.u32 	%r2424, %r2710;
	mov.u32 	%r2425, %r2711;
	mov.u32 	%r2426, %r2712;
	mov.u32 	%r2427, %r2713;
	bra.uni 	$L__BB4_281;
$L__BB4_278:
	ld.global.u32 	%r1974, [%rd5+-8];
	setp.ne.s32 	%p155, %r1974, 1;
	setp.ne.s32 	%p156, %r2724, 0;
	or.pred  	%p157, %p155, %p156;
	@%p157 bra 	$L__BB4_280;
	atom.global.add.u64 	%rd118, [%rd24], 1;
$L__BB4_280:
	add.s32 	%r2724, %r2724, 1;
	mov.u32 	%r2424, %r2710;
	mov.u32 	%r2425, %r2711;
	mov.u32 	%r2426, %r2712;
	mov.u32 	%r2427, %r2713;
$L__BB4_281:
	add.s32 	%r2699, %r2699, 2;
	setp.ne.s32 	%p158, %r2699, 16;
	@%p158 bra 	$L__BB4_242;
	cvt.rn.f64.s32 	%fd24, %r2725;
	mul.f64 	%fd70, %fd24, 0d3F940CC78E9F6A94;
	cvt.rn.f64.s32 	%fd25, %r2724;
	mul.f64 	%fd69, %fd25, 0d3F940CC78E9F6A94;
	cvt.rn.f64.s32 	%fd26, %r2726;
	mul.f64 	%fd71, %fd26, 0d3F6999999999999A;
	mov.u32 	%r2769, %r2424;
	mov.u32 	%r2770, %r2425;
	mov.u32 	%r2771, %r2426;
$L__BB4_283:
	ld.global.u32 	%r1996, [%rd5+-8];
	setp.eq.s32 	%p163, %r1996, 0;
	@%p163 bra 	$L__BB4_289;
	setp.ne.s32 	%p164, %r1996, 1;
	@%p164 bra 	$L__BB4_310;
	ld.global.u8 	%rs2, [%rd5+40];
	setp.eq.s16 	%p165, %rs2, 0;
	@%p165 bra 	$L__BB4_310;
	ld.global.u32 	%r1997, [%rd5+36];
	add.s32 	%r1998, %r1997, 1;
	st.global.u32 	[%rd5+36], %r1998;
	setp.ne.s32 	%p166, %r1998, 7;
	@%p166 bra 	$L__BB4_310;
	mov.b32 	%r1999, 0;
	st.global.u32 	[%rd5+-8], %r1999;
	shr.u32 	%r2000, %r2428, 2;
	xor.b32  	%r2001, %r2000, %r2428;
	shl.b32 	%r2002, %r2769, 4;
	shl.b32 	%r2003, %r2001, 1;
	xor.b32  	%r2004, %r2003, %r2002;
	xor.b32  	%r2005, %r2004, %r2001;
	xor.b32  	%r2006, %r2005, %r2769;
	add.s32 	%r2007, %r2761, %r2006;
	add.s32 	%r2008, %r2007, 362437;
	cvt.rn.f32.u32 	%f19, %r2008;
	fma.rn.f32 	%f20, %f19, 0f2F800000, 0f2F000000;
	cvt.f64.f32 	%fd32, %f20;
	setp.geu.f64 	%p167, %fd32, 0d3FD8B5DCC63F1412;
	@%p167 bra 	$L__BB4_310;
	mov.b16 	%rs3, 0;
	st.global.u8 	[%rd5+40], %rs3;
	bra.uni 	$L__BB4_310;
$L__BB4_289:
	ld.global.u8 	%rs4, [%rd5+40];
	setp.ne.s16 	%p168, %rs4, 1;
	@%p168 bra 	$L__BB4_310;
	ld.global.u64 	%rd49, [%rd24];
	setp.eq.s64 	%p169, %rd49, 0;
	mov.f64 	%fd75, 0d0000000000000000;
	mov.b32 	%r2760, 0;
	mov.f32 	%f190, 0f00000000;
	@%p169 bra 	$L__BB4_295;
	ld.global.u32 	%r1146, [%rd24+-8];
	mov.f64 	%fd75, 0d0000000000000000;
	mov.b32 	%r2760, 0;
	mov.f32 	%f190, 0f00000000;
	mov.b64 	%rd161, 0;
	cvt.rn.f64.s32 	%fd38, %r1146;
	mov.u32 	%r2734, %r2769;
	mov.u32 	%r2735, %r2770;
	mov.u32 	%r2736, %r2771;
$L__BB4_292:
	setp.eq.s32 	%p170, %r2760, 2;
	mov.b32 	%r2760, 0;
	mov.u32 	%r2769, %r2734;
	mov.u32 	%r2770, %r2735;
	mov.u32 	%r2771, %r2736;
	mov.f32 	%f187, %f190;
	@%p170 bra 	$L__BB4_294;
	shr.u32 	%r2013, %r2428, 2;
	xor.b32  	%r2014, %r2013, %r2428;
	shl.b32 	%r2015, %r2734, 4;
	shl.b32 	%r2016, %r2014, 1;
	xor.b32  	%r2017, %r2016, %r2015;
	xor.b32  	%r2018, %r2017, %r2014;
	xor.b32  	%r2770, %r2018, %r2734;
	add.s32 	%r2019, %r2761, %r2770;
	add.s32 	%r2020, %r2019, 362437;
	shr.u32 	%r2021, %r2427, 2;
	xor.b32  	%r2022, %r2021, %r2427;
	shl.b32 	%r2023, %r2770, 4;
	shl.b32 	%r2024, %r2022, 1;
	xor.b32  	%r2025, %r2024, %r2023;
	xor.b32  	%r2026, %r2025, %r2022;
	xor.b32  	%r2769, %r2026, %r2770;
	add.s32 	%r2761, %r2761, 724874;
	add.s32 	%r2027, %r2769, %r2761;
	cvt.rn.f32.u32 	%f23, %r2020;
	fma.rn.f32 	%f24, %f23, 0f2F800000, 0f2F000000;
	cvt.rn.f32.u32 	%f25, %r2027;
	fma.rn.f32 	%f26, %f25, 0f30C90FDB, 0f30490FDB;
	setp.lt.f32 	%p171, %f24, 0f00800000;
	mul.f32 	%f27, %f24, 0f4B000000;
	selp.f32 	%f28, %f27, %f24, %p171;
	selp.f32 	%f29, 0fC1B80000, 0f00000000, %p171;
	mov.b32 	%r2028, %f28;
	add.s32 	%r2029, %r2028, -1059760811;
	and.b32  	%r2030, %r2029, -8388608;
	sub.s32 	%r2031, %r2028, %r2030;
	mov.b32 	%f30, %r2031;
	cvt.rn.f32.s32 	%f31, %r2030;
	fma.rn.f32 	%f32, %f31, 0f34000000, %f29;
	add.f32 	%f33, %f30, 0fBF800000;
	fma.rn.f32 	%f34, %f33, 0fBE055027, 0f3E1039F6;
	fma.rn.f32 	%f35, %f34, %f33, 0fBDF8CDCC;
	fma.rn.f32 	%f36, %f35, %f33, 0f3E0F2955;
	fma.rn.f32 	%f37, %f36, %f33, 0fBE2AD8B9;
	fma.rn.f32 	%f38, %f37, %f33, 0f3E4CED0B;
	fma.rn.f32 	%f39, %f38, %f33, 0fBE7FFF22;
	fma.rn.f32 	%f40, %f39, %f33, 0f3EAAAA78;
	fma.rn.f32 	%f41, %f40, %f33, 0fBF000000;
	mul.f32 	%f42, %f33, %f41;
	fma.rn.f32 	%f43, %f42, %f33, %f33;
	fma.rn.f32 	%f44, %f32, 0f3F317218, %f43;
	setp.gt.u32 	%p172, %r2028, 2139095039;
	fma.rn.f32 	%f45, %f28, 0f7F800000, 0f7F800000;
	selp.f32 	%f46, %f45, %f44, %p172;
	setp.eq.f32 	%p173, %f28, 0f00000000;
	mul.f32 	%f47, %f46, 0fC0000000;
	selp.f32 	%f48, 0f7F800000, %f47, %p173;
	sqrt.rn.f32 	%f49, %f48;
	sin.approx.f32 	%f50, %f26;
	cos.approx.f32 	%f51, %f26;
	mul.f32 	%f52, %f49, %f50;
	mul.f32 	%f53, %f49, %f51;
	fma.rn.f32 	%f54, %f53, 0f3FE66666, 0fBF3851EC;
	fma.rn.f32 	%f55, %f54, 0f3BBB989D, 0f3F000000;
	cvt.sat.f32.f32 	%f56, %f55;
	mov.f32 	%f57, 0f4B400001;
	mov.f32 	%f58, 0f437C0000;
	fma.rm.f32 	%f59, %f56, %f58, %f57;
	add.f32 	%f60, %f59, 0fCB40007F;
	neg.f32 	%f61, %f60;
	fma.rn.f32 	%f62, %f54, 0f3FB8AA3B, %f61;
	fma.rn.f32 	%f63, %f54, 0f32A57060, %f62;
	mov.b32 	%r2032, %f59;
	shl.b32 	%r2033, %r2032, 23;
	mov.b32 	%f64, %r2033;
	ex2.approx.ftz.f32 	%f65, %f63;
	mul.f32 	%f190, %f65, %f64;
	fma.rn.f32 	%f66, %f52, 0f3FE66666, 0fBF3851EC;
	fma.rn.f32 	%f67, %f66, 0f3BBB989D, 0f3F000000;
	cvt.sat.f32.f32 	%f68, %f67;
	fma.rm.f32 	%f69, %f68, %f58, %f57;
	add.f32 	%f70, %f69, 0fCB40007F;
	neg.f32 	%f71, %f70;
	fma.rn.f32 	%f72, %f66, 0f3FB8AA3B, %f71;
	fma.rn.f32 	%f73, %f66, 0f32A57060, %f72;
	mov.b32 	%r2034, %f69;
	shl.b32 	%r2035, %r2034, 23;
	mov.b32 	%f74, %r2035;
	ex2.approx.ftz.f32 	%f75, %f73;
	mul.f32 	%f187, %f75, %f74;
	mov.b32 	%r2760, 2;
	mov.u32 	%r2771, %r2734;
	mov.u32 	%r2427, %r2735;
	mov.u32 	%r2428, %r2736;
	mov.u32 	%r2734, %r2769;
	mov.u32 	%r2735, %r2770;
	mov.u32 	%r2736, %r2771;
$L__BB4_294:
	cvt.f64.f32 	%fd35, %f187;
	mul.f64 	%fd36, %fd69, %fd35;
	fma.rn.f64 	%fd37, %fd69, %fd35, %fd36;
	div.rn.f64 	%fd39, %fd37, %fd38;
	add.f64 	%fd75, %fd75, %fd39;
	add.s64 	%rd161, %rd161, 1;
	setp.gt.u64 	%p174, %rd49, %rd161;
	@%p174 bra 	$L__BB4_292;
$L__BB4_295:
	ld.global.u64 	%rd52, [%rd23];
	setp.eq.s64 	%p175, %rd52, 0;
	@%p175 bra 	$L__BB4_300;
	ld.global.u32 	%r2036, [%rd23+-8];
	cvt.rn.f64.s32 	%fd10, %r2036;
	mov.b64 	%rd162, 0;
	mov.u32 	%r2755, %r2769;
	mov.u32 	%r2756, %r2770;
	mov.u32 	%r2757, %r2771;
$L__BB4_297:
	setp.eq.s32 	%p176, %r2760, 2;
	mov.b32 	%r2760, 0;
	mov.u32 	%r2769, %r2755;
	mov.u32 	%r2770, %r2756;
	mov.u32 	%r2771, %r2757;
	mov.f32 	%f191, %f190;
	@%p176 bra 	$L__BB4_299;
	shr.u32 	%r2039, %r2428, 2;
	xor.b32  	%r2040, %r2039, %r2428;
	shl.b32 	%r2041, %r2755, 4;
	shl.b32 	%r2042, %r2040, 1;
	xor.b32  	%r2043, %r2042, %r2041;
	xor.b32  	%r2044, %r2043, %r2040;
	xor.b32  	%r2770, %r2044, %r2755;
	add.s32 	%r2045, %r2761, %r2770;
	add.s32 	%r2046, %r2045, 362437;
	shr.u32 	%r2047, %r2427, 2;
	xor.b32  	%r2048, %r2047, %r2427;
	shl.b32 	%r2049, %r2770, 4;
	shl.b32 	%r2050, %r2048, 1;
	xor.b32  	%r2051, %r2050, %r2049;
	xor.b32  	%r2052, %r2051, %r2048;
	xor.b32  	%r2769, %r2052, %r2770;
	add.s32 	%r2761, %r2761, 724874;
	add.s32 	%r2053, %r2769, %r2761;
	cvt.rn.f32.u32 	%f76, %r2046;
	fma.rn.f32 	%f77, %f76, 0f2F800000, 0f2F000000;
	cvt.rn.f32.u32 	%f78, %r2053;
	fma.rn.f32 	%f79, %f78, 0f30C90FDB, 0f30490FDB;
	setp.lt.f32 	%p177, %f77, 0f00800000;
	mul.f32 	%f80, %f77, 0f4B000000;
	selp.f32 	%f81, %f80, %f77, %p177;
	selp.f32 	%f82, 0fC1B80000, 0f00000000, %p177;
	mov.b32 	%r2054, %f81;
	add.s32 	%r2055, %r2054, -1059760811;
	and.b32  	%r2056, %r2055, -8388608;
	sub.s32 	%r2057, %r2054, %r2056;
	mov.b32 	%f83, %r2057;
	cvt.rn.f32.s32 	%f84, %r2056;
	fma.rn.f32 	%f85, %f84, 0f34000000, %f82;
	add.f32 	%f86, %f83, 0fBF800000;
	fma.rn.f32 	%f87, %f86, 0fBE055027, 0f3E1039F6;
	fma.rn.f32 	%f88, %f87, %f86, 0fBDF8CDCC;
	fma.rn.f32 	%f89, %f88, %f86, 0f3E0F2955;
	fma.rn.f32 	%f90, %f89, %f86, 0fBE2AD8B9;
	fma.rn.f32 	%f91, %f90, %f86, 0f3E4CED0B;
	fma.rn.f32 	%f92, %f91, %f86, 0fBE7FFF22;
	fma.rn.f32 	%f93, %f92, %f86, 0f3EAAAA78;
	fma.rn.f32 	%f94, %f93, %f86, 0fBF000000;
	mul.f32 	%f95, %f86, %f94;
	fma.rn.f32 	%f96, %f95, %f86, %f86;
	fma.rn.f32 	%f97, %f85, 0f3F317218, %f96;
	setp.gt.u32 	%p178, %r2054, 2139095039;
	fma.rn.f32 	%f98, %f81, 0f7F800000, 0f7F800000;
	selp.f32 	%f99, %f98, %f97, %p178;
	setp.eq.f32 	%p179, %f81, 0f00000000;
	mul.f32 	%f100, %f99, 0fC0000000;
	selp.f32 	%f101, 0f7F800000, %f100, %p179;
	sqrt.rn.f32 	%f102, %f101;
	sin.approx.f32 	%f103, %f79;
	cos.approx.f32 	%f104, %f79;
	mul.f32 	%f105, %f102, %f103;
	mul.f32 	%f106, %f102, %f104;
	fma.rn.f32 	%f107, %f106, 0f3FE66666, 0fBF3851EC;
	fma.rn.f32 	%f108, %f107, 0f3BBB989D, 0f3F000000;
	cvt.sat.f32.f32 	%f109, %f108;
	mov.f32 	%f110, 0f4B400001;
	mov.f32 	%f111, 0f437C0000;
	fma.rm.f32 	%f112, %f109, %f111, %f110;
	add.f32 	%f113, %f112, 0fCB40007F;
	neg.f32 	%f114, %f113;
	fma.rn.f32 	%f115, %f107, 0f3FB8AA3B, %f114;
	fma.rn.f32 	%f116, %f107, 0f32A57060, %f115;
	mov.b32 	%r2058, %f112;
	shl.b32 	%r2059, %r2058, 23;
	mov.b32 	%f117, %r2059;
	ex2.approx.ftz.f32 	%f118, %f116;
	mul.f32 	%f190, %f118, %f117;
	fma.rn.f32 	%f119, %f105, 0f3FE66666, 0fBF3851EC;
	fma.rn.f32 	%f120, %f119, 0f3BBB989D, 0f3F000000;
	cvt.sat.f32.f32 	%f121, %f120;
	fma.rm.f32 	%f122, %f121, %f111, %f110;
	add.f32 	%f123, %f122, 0fCB40007F;
	neg.f32 	%f124, %f123;
	fma.rn.f32 	%f125, %f119, 0f3FB8AA3B, %f124;
	fma.rn.f32 	%f126, %f119, 0f32A57060, %f125;
	mov.b32 	%r2060, %f122;
	shl.b32 	%r2061, %r2060, 23;
	mov.b32 	%f127, %r2061;
	ex2.approx.ftz.f32 	%f128, %f126;
	mul.f32 	%f191, %f128, %f127;
	mov.b32 	%r2760, 2;
	mov.u32 	%r2771, %r2755;
	mov.u32 	%r2427, %r2756;
	mov.u32 	%r2428, %r2757;
	mov.u32 	%r2755, %r2769;
	mov.u32 	%r2756, %r2770;
	mov.u32 	%r2757, %r2771;
$L__BB4_299:
	cvt.f64.f32 	%fd40, %f191;
	mul.f64 	%fd41, %fd70, %fd40;
	div.rn.f64 	%fd42, %fd41, %fd10;
	add.f64 	%fd75, %fd75, %fd42;
	add.s64 	%rd162, %rd162, 1;
	setp.gt.u64 	%p180, %rd52, %rd162;
	@%p180 bra 	$L__BB4_297;
$L__BB4_300:
	shl.b64 	%rd128, %rd159, 4;
	add.s64 	%rd129, %rd2, %rd128;
	ld.global.u64 	%rd55, [%rd129+8];
	setp.eq.s64 	%p181, %rd55, 0;
	@%p181 bra 	$L__BB4_305;
	mov.b64 	%rd163, 0;
	mov.u32 	%r2776, %r2769;
$L__BB4_302:
	setp.eq.s32 	%p182, %r2760, 2;
	mov.b32 	%r2760, 0;
	mov.u32 	%r2769, %r2776;
	mov.f32 	%f195, %f190;
	@%p182 bra 	$L__BB4_304;
	shr.u32 	%r2064, %r2428, 2;
	xor.b32  	%r2065, %r2064, %r2428;
	shl.b32 	%r2066, %r2776, 4;
	shl.b32 	%r2067, %r2065, 1;
	xor.b32  	%r2068, %r2067, %r2066;
	xor.b32  	%r2069, %r2068, %r2065;
	xor.b32  	%r2792, %r2069, %r2776;
	add.s32 	%r2070, %r2761, %r2792;
	add.s32 	%r2071, %r2070, 362437;
	shr.u32 	%r2072, %r2427, 2;
	xor.b32  	%r2073, %r2072, %r2427;
	shl.b32 	%r2074, %r2792, 4;
	shl.b32 	%r2075, %r2073, 1;
	xor.b32  	%r2076, %r2075, %r2074;
	xor.b32  	%r2077, %r2076, %r2073;
	xor.b32  	%r2769, %r2077, %r2792;
	add.s32 	%r2761, %r2761, 724874;
	add.s32 	%r2078, %r2769, %r2761;
	cvt.rn.f32.u32 	%f129, %r2071;
	fma.rn.f32 	%f130, %f129, 0f2F800000, 0f2F000000;
	cvt.rn.f32.u32 	%f131, %r2078;
	fma.rn.f32 	%f132, %f131, 0f30C90FDB, 0f30490FDB;
	setp.lt.f32 	%p183, %f130, 0f00800000;
	mul.f32 	%f133, %f130, 0f4B000000;
	selp.f32 	%f134, %f133, %f130, %p183;
	selp.f32 	%f135, 0fC1B80000, 0f00000000, %p183;
	mov.b32 	%r2079, %f134;
	add.s32 	%r2080, %r2079, -1059760811;
	and.b32  	%r2081, %r2080, -8388608;
	sub.s32 	%r2082, %r2079, %r2081;
	mov.b32 	%f136, %r2082;
	cvt.rn.f32.s32 	%f137, %r2081;
	fma.rn.f32 	%f138, %f137, 0f34000000, %f135;
	add.f32 	%f139, %f136, 0fBF800000;
	fma.rn.f32 	%f140, %f139, 0fBE055027, 0f3E1039F6;
	fma.rn.f32 	%f141, %f140, %f139, 0fBDF8CDCC;
	fma.rn.f32 	%f142, %f141, %f139, 0f3E0F2955;
	fma.rn.f32 	%f143, %f142, %f139, 0fBE2AD8B9;
	fma.rn.f32 	%f144, %f143, %f139, 0f3E4CED0B;
	fma.rn.f32 	%f145, %f144, %f139, 0fBE7FFF22;
	fma.rn.f32 	%f146, %f145, %f139, 0f3EAAAA78;
	fma.rn.f32 	%f147, %f146, %f139, 0fBF000000;
	mul.f32 	%f148, %f139, %f147;
	fma.rn.f32 	%f149, %f148, %f139, %f139;
	fma.rn.f32 	%f150, %f138, 0f3F317218, %f149;
	setp.gt.u32 	%p184, %r2079, 2139095039;
	fma.rn.f32 	%f151, %f134, 0f7F800000, 0f7F800000;
	selp.f32 	%f152, %f151, %f150, %p184;
	setp.eq.f32 	%p185, %f134, 0f00000000;
	mul.f32 	%f153, %f152, 0fC0000000;
	selp.f32 	%f154, 0f7F800000, %f153, %p185;
	sqrt.rn.f32 	%f155, %f154;
	sin.approx.f32 	%f156, %f132;
	cos.approx.f32 	%f157, %f132;
	mul.f32 	%f158, %f155, %f156;
	mul.f32 	%f159, %f155, %f157;
	fma.rn.f32 	%f160, %f159, 0f3FE66666, 0fBF3851EC;
	fma.rn.f32 	%f161, %f160, 0f3BBB989D, 0f3F000000;
	cvt.sat.f32.f32 	%f162, %f161;
	mov.f32 	%f163, 0f4B400001;
	mov.f32 	%f164, 0f437C0000;
	fma.rm.f32 	%f165, %f162, %f164, %f163;
	add.f32 	%f166, %f165, 0fCB40007F;
	neg.f32 	%f167, %f166;
	fma.rn.f32 	%f168, %f160, 0f3FB8AA3B, %f167;
	fma.rn.f32 	%f169, %f160, 0f32A57060, %f168;
	mov.b32 	%r2083, %f165;
	shl.b32 	%r2084, %r2083, 23;
	mov.b32 	%f170, %r2084;
	ex2.approx.ftz.f32 	%f171, %f169;
	mul.f32 	%f190, %f171, %f170;
	fma.rn.f32 	%f172, %f158, 0f3FE66666, 0fBF3851EC;
	fma.rn.f32 	%f173, %f172, 0f3BBB989D, 0f3F000000;
	cvt.sat.f32.f32 	%f174, %f173;
	fma.rm.f32 	%f175, %f174, %f164, %f163;
	add.f32 	%f176, %f175, 0fCB40007F;
	neg.f32 	%f177, %f176;
	fma.rn.f32 	%f178, %f172, 0f3FB8AA3B, %f177;
	fma.rn.f32 	%f179, %f172, 0f32A57060, %f178;
	mov.b32 	%r2085, %f175;
	shl.b32 	%r2086, %r2085, 23;
	mov.b32 	%f180, %r2086;
	ex2.approx.ftz.f32 	%f181, %f179;
	mul.f32 	%f195, %f181, %f180;
	mov.b32 	%r2760, 2;
	mov.u32 	%r2793, %r2776;
	mov.u32 	%r2427, %r2770;
	mov.u32 	%r2428, %r2771;
	mov.u32 	%r2776, %r2769;
	mov.u32 	%r2770, %r2792;
	mov.u32 	%r2771, %r2793;
$L__BB4_304:
	cvt.f64.f32 	%fd43, %f195;
	mul.f64 	%fd44, %fd71, %fd43;
	fma.rn.f64 	%fd75, %fd44, 0d4000000000000000, %fd75;
	add.s64 	%rd163, %rd163, 1;
	setp.gt.u64 	%p186, %rd55, %rd163;
	@%p186 bra 	$L__BB4_302;
$L__BB4_305:
	neg.f64 	%fd45, %fd75;
	fma.rn.f64 	%fd46, %fd75, 0dBFF71547652B82FE, 0d4338000000000000;
	{
	.reg .b32 %temp; 
	mov.b64 	{%r1215, %temp}, %fd46;
	}
	mov.f64 	%fd47, 0dC338000000000000;
	add.rn.f64 	%fd48, %fd46, %fd47;
	fma.rn.f64 	%fd49, %fd48, 0dBFE62E42FEFA39EF, %fd45;
	fma.rn.f64 	%fd50, %fd48, 0dBC7ABC9E3B39803F, %fd49;
	fma.rn.f64 	%fd51, %fd50, 0d3E5ADE1569CE2BDF, 0d3E928AF3FCA213EA;
	fma.rn.f64 	%fd52, %fd51, %fd50, 0d3EC71DEE62401315;
	fma.rn.f64 	%fd53, %fd52, %fd50, 0d3EFA01997C89EB71;
	fma.rn.f64 	%fd54, %fd53, %fd50, 0d3F2A01A014761F65;
	fma.rn.f64 	%fd55, %fd54, %fd50, 0d3F56C16C1852B7AF;
	fma.rn.f64 	%fd56, %fd55, %fd50, 0d3F81111111122322;
	fma.rn.f64 	%fd57, %fd56, %fd50, 0d3FA55555555502A1;
	fma.rn.f64 	%fd58, %fd57, %fd50, 0d3FC5555555555511;
	fma.rn.f64 	%fd59, %fd58, %fd50, 0d3FE000000000000B;
	fma.rn.f64 	%fd60, %fd59, %fd50, 0d3FF0000000000000;
	fma.rn.f64 	%fd61, %fd60, %fd50, 0d3FF0000000000000;
	{
	.reg .b32 %temp; 
	mov.b64 	{%r1216, %temp}, %fd61;
	}
	{
	.reg .b32 %temp; 
	mov.b64 	{%temp, %r1217}, %fd61;
	}
	shl.b32 	%r2087, %r1215, 20;
	add.s32 	%r2088, %r2087, %r1217;
	mov.b64 	%fd78, {%r1216, %r2088};
	{
	.reg .b32 %temp; 
	mov.b64 	{%temp, %r2089}, %fd45;
	}
	mov.b32 	%f182, %r2089;
	abs.f32 	%f18, %f182;
	setp.lt.f32 	%p187, %f18, 0f4086232B;
	@%p187 bra 	$L__BB4_308;
	setp.gt.f64 	%p188, %fd75, 0d0000000000000000;
	mov.f64 	%fd62, 0d7FF0000000000000;
	sub.f64 	%fd63, %fd62, %fd75;
	selp.f64 	%fd78, 0d0000000000000000, %fd63, %p188;
	setp.geu.f32 	%p189, %f18, 0f40874800;
	@%p189 bra 	$L__BB4_308;
	shr.u32 	%r2090, %r1215, 31;
	add.s32 	%r2091, %r1215, %r2090;
	shr.s32 	%r2092, %r2091, 1;
	shl.b32 	%r2093, %r2092, 20;
	add.s32 	%r2094, %r1217, %r2093;
	mov.b64 	%fd64, {%r1216, %r2094};
	sub.s32 	%r2095, %r1215, %r2092;
	shl.b32 	%r2096, %r2095, 20;
	add.s32 	%r2097, %r2096, 1072693248;
	mov.b32 	%r2098, 0;
	mov.b64 	%fd65, {%r2098, %r2097};
	mul.f64 	%fd78, %fd65, %fd64;
$L__BB4_308:
	mov.f64 	%fd66, 0d3FF0000000000000;
	sub.f64 	%fd67, %fd66, %fd78;
	shr.u32 	%r2099, %r2428, 2;
	xor.b32  	%r2100, %r2099, %r2428;
	shl.b32 	%r2101, %r2769, 4;
	shl.b32 	%r2102, %r2100, 1;
	xor.b32  	%r2103, %r2102, %r2101;
	xor.b32  	%r2104, %r2103, %r2100;
	xor.b32  	%r2105, %r2104, %r2769;
	add.s32 	%r2106, %r2761, %r2105;
	add.s32 	%r2107, %r2106, 362437;
	cvt.rn.f32.u32 	%f183, %r2107;
	fma.rn.f32 	%f184, %f183, 0f2F800000, 0f2F000000;
	cvt.f64.f32 	%fd68, %f184;
	setp.leu.f64 	%p190, %fd67, %fd68;
	@%p190 bra 	$L__BB4_310;
	ld.param.u64 	%rd148, [_Z32kernel_calculate_contact_processPyP6entityP9houseHoldP10workPlacesP9communityyiP13list_day_nodej_param_0];
	mov.b32 	%r2108, 1;
	st.global.u32 	[%rd5+-8], %r2108;
	st.global.u32 	[%rd5+16], %r1218;
	st.global.u32 	[%rd5+28], %r2108;
	mov.b32 	%r2109, 0;
	st.global.u32 	[%rd5+36], %r2109;
	atom.global.add.u64 	%rd131, [numberOfInfected], 1;
	ld.global.u64 	%rd132, [%rd5+-16];
	cvta.to.global.u64 	%rd133, %rd148;
	shl.b64 	%rd134, %rd131, 3;
	add.s64 	%rd135, %rd133, %rd134;
	st.global.u64 	[%rd135], %rd132;
	mul.wide.s32 	%rd136, %r1218, 48;
	add.s64 	%rd137, %rd1, %rd136;
	atom.global.add.u64 	%rd138, [%rd137+16], 1;
$L__BB4_310:
	cvt.u32.u64 	%r2110, %rd3;
	bar.sync 	0;
	setp.lt.s32 	%p191, %r1218, 1;
	setp.ne.s32 	%p192, %r2110, 0;
	or.pred  	%p193, %p192, %p191;
	@%p193 bra 	$L__BB4_312;
	cvt.u64.u32 	%rd143, %r1218;
	mul.wide.u32 	%rd144, %r1218, 48;
	add.s64 	%rd145, %rd1, %rd144;
	ld.global.u64 	%rd146, [%rd145+16];
	atom.global.add.u64 	%rd147, [%rd145+24], %rd146;
	st.global.u64 	[%rd145+8], %rd143;
	bra.uni 	$L__BB4_314;
$L__BB4_312:
	setp.ne.s32 	%p194, %r2110, 0;
	@%p194 bra 	$L__BB4_314;
	cvt.s64.s32 	%rd139, %r1218;
	mul.wide.s32 	%rd140, %r1218, 48;
	add.s64 	%rd141, %rd1, %rd140;
	ld.global.u64 	%rd142, [%rd141+16];
	st.global.u64 	[%rd141+24], %rd142;
	st.global.u64 	[%rd141+8], %rd139;
$L__BB4_314:
	bar.sync 	0;
	ret;

}


// ===== COMPILED SASS (sm_100) =====

	.target	sm_100

	.elftype	@"ET_EXEC"


//--------------------- .note.nv.tkinfo           --------------------------
	.section	.note.nv.tkinfo,"",@"SHT_NOTE"
	.sectionflags	@"SHF_NOTE_NV_TKINFO"
	.tkinfo
        /*0018*/ 	.word	0x00000002
        /*0030*/ 	.string	""
        /*0030*/ 	.string	"ptxas"
        /*0030*/ 	.string	"Cuda compilation tools, release 13.0, V13.0.88"
        /*0030*/ 	.string	"Build cuda_13.0.r13.0/compiler.36424714_0"
        /*0030*/ 	.string	"-arch sm_100 -m 64 "



//--------------------- .note.nv.cuinfo           --------------------------
	.section	.note.nv.cuinfo,"",@"SHT_NOTE"
	.sectionflags	@"SHF_NOTE_NV_CUINFO"
        /*0018*/ 	.short	0x0002
        /*001a*/ 	.short	0x0064
        /*001c*/ 	.short	0x0082
	.zero		2


//--------------------- .nv.info                  --------------------------
	.section	.nv.info,"",@"SHT_CUDA_INFO"
	.align	4


	//----- nvinfo : EIATTR_REGCOUNT
	.align		4
        /*0000*/ 	.byte	0x04, 0x2f
        /*0002*/ 	.short	(.L_21 - .L_20)
	.align		4
.L_20:
        /*0004*/ 	.word	index@(_Z25kernel_generate_householdiiiP6entityP9houseHoldm)
        /*0008*/ 	.word	0x0000001f


	//----- nvinfo : EIATTR_FRAME_SIZE
	.align		4
.L_21:
        /*000c*/ 	.byte	0x04, 0x11
        /*000e*/ 	.short	(.L_23 - .L_22)
	.align		4
.L_22:
        /*0010*/ 	.word	index@(_Z25kernel_generate_householdiiiP6entityP9houseHoldm)
        /*0014*/ 	.word	0x00000030


	//----- nvinfo : EIATTR_REGCOUNT
	.align		4
.L_23:
        /*0018*/ 	.byte	0x04, 0x2f
        /*001a*/ 	.short	(.L_25 - .L_24)
	.align		4
.L_24:
        /*001c*/ 	.word	index@(_Z25kernel_generate_workplaceiP6entityP10workPlaces)
        /*0020*/ 	.word	0x00000010


	//----- nvinfo : EIATTR_FRAME_SIZE
	.align		4
.L_25:
        /*0024*/ 	.byte	0x04, 0x11
        /*0026*/ 	.short	(.L_27 - .L_26)
	.align		4
.L_26:
        /*0028*/ 	.word	index@(_Z25kernel_generate_workplaceiP6entityP10workPlaces)
        /*002c*/ 	.word	0x00000000


	//----- nvinfo : EIATTR_REGCOUNT
	.align		4
.L_27:
        /*0030*/ 	.byte	0x04, 0x2f
        /*0032*/ 	.short	(.L_29 - .L_28)
	.align		4
.L_28:
        /*0034*/ 	.word	index@(_Z25kernel_generate_communityP9community)
        /*0038*/ 	.word	0x00000008


	//----- nvinfo : EIATTR_FRAME_SIZE
	.align		4
.L_29:
        /*003c*/ 	.byte	0x04, 0x11
        /*003e*/ 	.short	(.L_31 - .L_30)
	.align		4
.L_30:
        /*0040*/ 	.word	index@(_Z25kernel_generate_communityP9community)
        /*0044*/ 	.word	0x00000000


	//----- nvinfo : EIATTR_REGCOUNT
	.align		4
.L_31:
        /*0048*/ 	.byte	0x04, 0x2f
        /*004a*/ 	.short	(.L_33 - .L_32)
	.align		4
.L_32:
        /*004c*/ 	.word	index@(_Z22kernel_update_infectedyyyyyyP6entity)
        /*0050*/ 	.word	0x0000000e


	//----- nvinfo : EIATTR_FRAME_SIZE
	.align		4
.L_33:
        /*0054*/ 	.byte	0x04, 0x11
        /*0056*/ 	.short	(.L_35 - .L_34)
	.align		4
.L_34:
        /*0058*/ 	.word	index@(_Z22kernel_update_infectedyyyyyyP6entity)
        /*005c*/ 	.word	0x00000000


	//----- nvinfo : EIATTR_REGCOUNT
	.align		4
.L_35:
        /*0060*/ 	.byte	0x04, 0x2f
        /*0062*/ 	.short	(.L_37 - .L_36)
	.align		4
.L_36:
        /*0064*/ 	.word	index@(_Z32kernel_calculate_contact_processPyP6entityP9houseHoldP10workPlacesP9communityyiP13list_day_nodej)
        /*0068*/ 	.word	0x00000038


	//----- nvinfo : EIATTR_FRAME_SIZE
	.align		4
.L_37:
        /*006c*/ 	.byte	0x04, 0x11
        /*006e*/ 	.short	(.L_39 - .L_38)
	.align		4
.L_38:
        /*0070*/ 	.word	index@($__internal_2_$__cuda_sm20_sqrt_rn_f32_slowpath)
        /*0074*/ 	.word	0x00000030


	//----- nvinfo : EIATTR_FRAME_SIZE
	.align		4
.L_39:
        /*0078*/ 	.byte	0x04, 0x11
        /*007a*/ 	.short	(.L_41 - .L_40)
	.align		4
.L_40:
        /*007c*/ 	.word	index@($__internal_1_$__cuda_sm20_rem_u64)
        /*0080*/ 	.word	0x00000030


	//----- nvinfo : EIATTR_FRAME_SIZE
	.align		4
.L_41:
        /*0084*/ 	.byte	0x04, 0x11
        /*0086*/ 	.short	(.L_43 - .L_42)
	.align		4
.L_42:
        /*0088*/ 	.word	index@($__internal_0_$__cuda_sm20_div_rn_f64_full)
        /*008c*/ 	.word	0x00000030


	//----- nvinfo : EIATTR_FRAME_SIZE
	.align		4
.L_43:
        /*0090*/ 	.byte	0x04, 0x11
        /*0092*/ 	.short	(.L_45 - .L_44)
	.align		4
.L_44:
        /*0094*/ 	.word	index@(_Z32kernel_calculate_contact_processPyP6entityP9houseHoldP10workPlacesP9communityyiP13list_day_nodej)
        /*0098*/ 	.word	0x00000030


	//----- nvinfo : EIATTR_MIN_STACK_SIZE
	.align		4
.L_45:
        /*009c*/ 	.byte	0x04, 0x12
        /*009e*/ 	.short	(.L_47 - .L_46)
	.align		4
.L_46:
        /*00a0*/ 	.word	index@(_Z32kernel_calculate_contact_processPyP6entityP9houseHoldP10workPlacesP9communityyiP13list_day_nodej)
        /*00a4*/ 	.word	0x00000030


	//----- nvinfo : EIATTR_MIN_STACK_SIZE
	.align		4
.L_47:
        /*00a8*/ 	.byte	0x04, 0x12
        /*00aa*/ 	.short	(.L_49 - .L_48)
	.align		4
.L_48:
        /*00ac*/ 	.word	index@(_Z22kernel_update_infectedyyyyyyP6entity)
        /*00b0*/ 	.word	0x00000000


	//----- nvinfo : EIATTR_MIN_STACK_SIZE
	.align		4
.L_49:
        /*00b4*/ 	.byte	0x04, 0x12
        /*00b6*/ 	.short	(.L_51 - .L_50)
	.align		4
.L_50:
        /*00b8*/ 	.word	index@(_Z25kernel_generate_communityP9community)
        /*00bc*/ 	.word	0x00000000


	//----- nvinfo : EIATTR_MIN_STACK_SIZE
	.align		4
.L_51:
        /*00c0*/ 	.byte	0x04, 0x12
        /*00c2*/ 	.short	(.L_53 - .L_52)
	.align		4
.L_52:
        /*00c4*/ 	.word	index@(_Z25kernel_generate_workplaceiP6entityP10workPlaces)
        /*00c8*/ 	.word	0x00000000


	//----- nvinfo : EIATTR_MIN_STACK_SIZE
	.align		4
.L_53:
        /*00cc*/ 	.byte	0x04, 0x12
        /*00ce*/ 	.short	(.L_55 - .L_54)
	.align		4
.L_54:
        /*00d0*/ 	.word	index@(_Z25kernel_generate_householdiiiP6entityP9houseHoldm)
        /*00d4*/ 	.word	0x00000030
.L_55:


//--------------------- .nv.compat                --------------------------
	.section	.nv.compat,"",@"SHT_CUDA_COMPAT_INFO"
	.align	4
        /*0000*/ 	.byte	0x02, 0x09, 0x00, 0x00, 0x02, 0x02, 0x01, 0x00, 0x02, 0x05, 0x05, 0x00, 0x03, 0x07, 0x01, 0x01
        /*0010*/ 	.byte	0x02, 0x03, 0x00, 0x00, 0x02, 0x06, 0x01, 0x00, 0x04, 0x0b, 0x08, 0x00, 0x01, 0x00, 0x00, 0x00
        /*0020*/ 	.byte	0x00, 0x00, 0x00, 0x00


//--------------------- .nv.info._Z32kernel_calculate_contact_processPyP6entityP9houseHoldP10workPlacesP9communityyiP13list_day_nodej --------------------------
	.section	.nv.info._Z32kernel_calculate_contact_processPyP6entityP9houseHoldP10workPlacesP9communityyiP13list_day_nodej,"",@"SHT_CUDA_INFO"
	.sectionflags	@""
	.align	4


	//----- nvinfo : EIATTR_CUDA_API_VERSION
	.align		4
        /*0000*/ 	.byte	0x04, 0x37
        /*0002*/ 	.short	(.L_57 - .L_56)
.L_56:
        /*0004*/ 	.word	0x00000082


	//----- nvinfo : EIATTR_KPARAM_INFO
	.align		4
.L_57:
        /*0008*/ 	.byte	0x04, 0x17
        /*000a*/ 	.short	(.L_59 - .L_58)
.L_58:
        /*000c*/ 	.word	0x00000000
        /*0010*/ 	.short	0x0008
        /*0012*/ 	.short	0x0040
        /*0014*/ 	.byte	0x00, 0xf0, 0x11, 0x00


	//----- nvinfo : EIATTR_KPARAM_INFO
	.align		4
.L_59:
        /*0018*/ 	.byte	0x04, 0x17
        /*001a*/ 	.short	(.L_61 - .L_60)
.L_60:
        /*001c*/ 	.word	0x00000000
        /*0020*/ 	.short	0x0007
        /*0022*/ 	.short	0x0038
        /*0024*/ 	.byte	0x00, 0xf5, 0x21, 0x00


	//----- nvinfo : EIATTR_KPARAM_INFO
	.align		4
.L_61:
        /*0028*/ 	.byte	0x04, 0x17
        /*002a*/ 	.short	(.L_63 - .L_62)
.L_62:
        /*002c*/ 	.word	0x00000000
        /*0030*/ 	.short	0x0006
        /*0032*/ 	.short	0x0030
        /*0034*/ 	.byte	0x00, 0xf0, 0x11, 0x00


	//----- nvinfo : EIATTR_KPARAM_INFO
	.align		4
.L_63:
        /*0038*/ 	.byte	0x04, 0x17
        /*003a*/ 	.short	(.L_65 - .L_64)
.L_64:
        /*003c*/ 	.word	0x00000000
        /*0040*/ 	.short	0x0005
        /*0042*/ 	.short	0x0028
        /*0044*/ 	.byte	0x00, 0xf0, 0x21, 0x00


	//----- nvinfo : EIATTR_KPARAM_INFO
	.align		4
.L_65:
        /*0048*/ 	.byte	0x04, 0x17
        /*004a*/ 	.short	(.L_67 - .L_66)
.L_66:
        /*004c*/ 	.word	0x00000000
        /*0050*/ 	.short	0x0004
        /*0052*/ 	.short	0x0020
        /*0054*/ 	.byte	0x00, 0xf5, 0x21, 0x00


	//----- nvinfo : EIATTR_KPARAM_INFO
	.align		4
.L_67:
        /*0058*/ 	.byte	0x04, 0x17
        /*005a*/ 	.short	(.L_69 - .L_68)
.L_68:
        /*005c*/ 	.word	0x00000000
        /*0060*/ 	.short	0x0003
        /*0062*/ 	.short	0x0018
        /*0064*/ 	.byte	0x00, 0xf5, 0x21, 0x00


	//----- nvinfo : EIATTR_KPARAM_INFO
	.align		4
.L_69:
        /*0068*/ 	.byte	0x04, 0x17
        /*006a*/ 	.short	(.L_71 - .L_70)
.L_70:
        /*006c*/ 	.word	0x00000000
        /*0070*/ 	.short	0x0002
        /*0072*/ 	.short	0x0010
        /*0074*/ 	.byte	0x00, 0xf5, 0x21, 0x00


	//----- nvinfo : EIATTR_KPARAM_INFO
	.align		4
.L_71:
        /*0078*/ 	.byte	0x04, 0x17
        /*007a*/ 	.short	(.L_73 - .L_72)
.L_72:
        /*007c*/ 	.word	0x00000000
        /*0080*/ 	.short	0x0001
        /*0082*/ 	.short	0x0008
        /*0084*/ 	.byte	0x00, 0xf5, 0x21, 0x00


	//----- nvinfo : EIATTR_KPARAM_INFO
	.align		4
.L_73:
        /*0088*/ 	.byte	0x04, 0x17
        /*008a*/ 	.short	(.L_75 - .L_74)
.L_74:
        /*008c*/ 	.word	0x00000000
        /*0090*/ 	.short	0x0000
        /*0092*/ 	.short	0x0000
        /*0094*/ 	.byte	0x00, 0xf5, 0x21, 0x00


	//----- nvinfo : EIATTR_SPARSE_MMA_MASK
	.align		4
.L_75:
        /*0098*/ 	.byte	0x03, 0x50
        /*009a*/ 	.short	0x0000


	//----- nvinfo : EIATTR_MAXREG_COUNT
	.align		4
        /*009c*/ 	.byte	0x03, 0x1b
        /*009e*/ 	.short	0x00ff


	//----- nvinfo : EIATTR_NUM_BARRIERS
	.align		4
        /*00a0*/ 	.byte	0x02, 0x4c
        /*00a2*/ 	.byte	0x01
	.zero		1


	//----- nvinfo : EIATTR_MERCURY_ISA_VERSION
	.align		4
        /*00a4*/ 	.byte	0x03, 0x5f
        /*00a6*/ 	.short	0x0101


	//----- nvinfo : EIATTR_INT_WARP_WIDE_INSTR_OFFSETS
	.align		4
        /*00a8*/ 	.byte	0x04, 0x31
        /*00aa*/ 	.short	(.L_77 - .L_76)


	//   ....[0]....
.L_76:
        /*00ac*/ 	.word	0x00008490


	//   ....[1]....
        /*00b0*/ 	.word	0x00008630


	//   ....[2]....
        /*00b4*/ 	.word	0x00008640


	//   ....[3]....
        /*00b8*/ 	.word	0x00008750


	//----- nvinfo : EIATTR_VRC_CTA_INIT_COUNT
	.align		4
.L_77:
        /*00bc*/ 	.byte	0x02, 0x4a
	.zero		1
	.zero		1


	//----- nvinfo : EIATTR_EXIT_INSTR_OFFSETS
	.align		4
        /*00c0*/ 	.byte	0x04, 0x1c
        /*00c2*/ 	.short	(.L_79 - .L_78)


	//   ....[0]....
.L_78:
        /*00c4*/ 	.word	0x000088b0


	//----- nvinfo : EIATTR_CRS_STACK_SIZE
	.align		4
.L_79:
        /*00c8*/ 	.byte	0x04, 0x1e
        /*00ca*/ 	.short	(.L_81 - .L_80)
.L_80:
        /*00cc*/ 	.word	0x00000000


	//----- nvinfo : EIATTR_CBANK_PARAM_SIZE
	.align		4
.L_81:
        /*00d0*/ 	.byte	0x03, 0x19
        /*00d2*/ 	.short	0x0044


	//----- nvinfo : EIATTR_PARAM_CBANK
	.align		4
        /*00d4*/ 	.byte	0x04, 0x0a
        /*00d6*/ 	.short	(.L_83 - .L_82)
	.align		4
.L_82:
        /*00d8*/ 	.word	index@(.nv.constant0._Z32kernel_calculate_contact_processPyP6entityP9houseHoldP10workPlacesP9communityyiP13list_day_nodej)
        /*00dc*/ 	.short	0x0380
        /*00de*/ 	.short	0x0044


	//----- nvinfo : EIATTR_SW_WAR
	.align		4
.L_83:
        /*00e0*/ 	.byte	0x04, 0x36
        /*00e2*/ 	.short	(.L_85 - .L_84)
.L_84:
        /*00e4*/ 	.word	0x00000008
.L_85:


//--------------------- .nv.info._Z22kernel_update_infectedyyyyyyP6entity --------------------------
	.section	.nv.info._Z22kernel_update_infectedyyyyyyP6entity,"",@"SHT_CUDA_INFO"
	.sectionflags	@""
	.align	4


	//----- nvinfo : EIATTR_CUDA_API_VERSION
	.align		4
        /*0000*/ 	.byte	0x04, 0x37
        /*0002*/ 	.short	(.L_87 - .L_86)
.L_86:
        /*0004*/ 	.word	0x00000082


	//----- nvinfo : EIATTR_KPARAM_INFO
	.align		4
.L_87:
        /*0008*/ 	.byte	0x04, 0x17
        /*000a*/ 	.short	(.L_89 - .L_88)
.L_88:
        /*000c*/ 	.word	0x00000000
        /*0010*/ 	.short	0x0006
        /*0012*/ 	.short	0x0030
        /*0014*/ 	.byte	0x00, 0xf5, 0x21, 0x00


	//----- nvinfo : EIATTR_KPARAM_INFO
	.align		4
.L_89:
        /*0018*/ 	.byte	0x04, 0x17
        /*001a*/ 	.short	(.L_91 - .L_90)
.L_90:
        /*001c*/ 	.word	0x00000000
        /*0020*/ 	.short	0x0005
        /*0022*/ 	.short	0x0028
        /*0024*/ 	.byte	0x00, 0xf0, 0x21, 0x00


	//----- nvinfo : EIATTR_KPARAM_INFO
	.align		4
.L_91:
        /*0028*/ 	.byte	0x04, 0x17
        /*002a*/ 	.short	(.L_93 - .L_92)
.L_92:
        /*002c*/ 	.word	0x00000000
        /*0030*/ 	.short	0x0004
        /*0032*/ 	.short	0x0020
        /*0034*/ 	.byte	0x00, 0xf0, 0x21, 0x00


	//----- nvinfo : EIATTR_KPARAM_INFO
	.align		4
.L_93:
        /*0038*/ 	.byte	0x04, 0x17
        /*003a*/ 	.short	(.L_95 - .L_94)
.L_94:
        /*003c*/ 	.word	0x00000000
        /*0040*/ 	.short	0x0003
        /*0042*/ 	.short	0x0018
        /*0044*/ 	.byte	0x00, 0xf0, 0x21, 0x00


	//----- nvinfo : EIATTR_KPARAM_INFO
	.align		4
.L_95:
        /*0048*/ 	.byte	0x04, 0x17
        /*004a*/ 	.short	(.L_97 - .L_96)
.L_96:
        /*004c*/ 	.word	0x00000000
        /*0050*/ 	.short	0x0002
        /*0052*/ 	.short	0x0010
        /*0054*/ 	.byte	0x00, 0xf0, 0x21, 0x00


	//----- nvinfo : EIATTR_KPARAM_INFO
	.align		4
.L_97:
        /*0058*/ 	.byte	0x04, 0x17
        /*005a*/ 	.short	(.L_99 - .L_98)
.L_98:
        /*005c*/ 	.word	0x00000000
        /*0060*/ 	.short	0x0001
        /*0062*/ 	.short	0x0008
        /*0064*/ 	.byte	0x00, 0xf0, 0x21, 0x00


	//----- nvinfo : EIATTR_KPARAM_INFO
	.align		4
.L_99:
        /*0068*/ 	.byte	0x04, 0x17
        /*006a*/ 	.short	(.L_101 - .L_100)
.L_100:
        /*006c*/ 	.word	0x00000000
        /*0070*/ 	.short	0x0000
        /*0072*/ 	.short	0x0000
        /*0074*/ 	.byte	0x00, 0xf0, 0x21, 0x00


	//----- nvinfo : EIATTR_SPARSE_MMA_MASK
	.align		4
.L_101:
        /*0078*/ 	.byte	0x03, 0x50
        /*007a*/ 	.short	0x0000


	//----- nvinfo : EIATTR_MAXREG_COUNT
	.align		4
        /*007c*/ 	.byte	0x03, 0x1b
        /*007e*/ 	.short	0x00ff


	//----- nvinfo : EIATTR_MERCURY_ISA_VERSION
	.align		4
        /*0080*/ 	.byte	0x03, 0x5f
        /*0082*/ 	.short	0x0101


	//----- nvinfo : EIATTR_VRC_CTA_INIT_COUNT
	.align		4
        /*0084*/ 	.byte	0x02, 0x4a
	.zero		1
	.zero		1


	//----- nvinfo : EIATTR_EXIT_INSTR_OFFSETS
	.align		4
        /*0088*/ 	.byte	0x04, 0x1c
        /*008a*/ 	.short	(.L_103 - .L_102)


	//   ....[0]....
.L_102:
        /*008c*/ 	.word	0x000003e0


	//----- nvinfo : EIATTR_CBANK_PARAM_SIZE
	.align		4
.L_103:
        /*0090*/ 	.byte	0x03, 0x19
        /*0092*/ 	.short	0x0038


	//----- nvinfo : EIATTR_PARAM_CBANK
	.align		4
        /*0094*/ 	.byte	0x04, 0x0a
        /*0096*/ 	.short	(.L_105 - .L_104)
	.align		4
.L_104:
        /*0098*/ 	.word	index@(.nv.constant0._Z22kernel_update_infectedyyyyyyP6entity)
        /*009c*/ 	.short	0x0380
        /*009e*/ 	.short	0x0038


	//----- nvinfo : EIATTR_SW_WAR
	.align		4
.L_105:
        /*00a0*/ 	.byte	0x04, 0x36
        /*00a2*/ 	.short	(.L_107 - .L_106)
.L_106:
        /*00a4*/ 	.word	0x00000008
.L_107:


//--------------------- .nv.info._Z25kernel_generate_communityP9community --------------------------
	.section	.nv.info._Z25kernel_generate_communityP9community,"",@"SHT_CUDA_INFO"
	.sectionflags	@""
	.align	4


	//----- nvinfo : EIATTR_CUDA_API_VERSION
	.align		4
        /*0000*/ 	.byte	0x04, 0x37
        /*0002*/ 	.short	(.L_109 - .L_108)
.L_108:
        /*0004*/ 	.word	0x00000082


	//----- nvinfo : EIATTR_KPARAM_INFO
	.align		4
.L_109:
        /*0008*/ 	.byte	0x04, 0x17
        /*000a*/ 	.short	(.L_111 - .L_110)
.L_110:
        /*000c*/ 	.word	0x00000000
        /*0010*/ 	.short	0x0000
        /*0012*/ 	.short	0x0000
        /*0014*/ 	.byte	0x00, 0xf5, 0x21, 0x00


	//----- nvinfo : EIATTR_SPARSE_MMA_MASK
	.align		4
.L_111:
        /*0018*/ 	.byte	0x03, 0x50
        /*001a*/ 	.short	0x0000


	//----- nvinfo : EIATTR_MAXREG_COUNT
	.align		4
        /*001c*/ 	.byte	0x03, 0x1b
        /*001e*/ 	.short	0x00ff


	//----- nvinfo : EIATTR_NUM_BARRIERS
	.align		4
        /*0020*/ 	.byte	0x02, 0x4c
        /*0022*/ 	.byte	0x01
	.zero		1


	//----- nvinfo : EIATTR_MERCURY_ISA_VERSION
	.align		4
        /*0024*/ 	.byte	0x03, 0x5f
        /*0026*/ 	.short	0x0101


	//----- nvinfo : EIATTR_VRC_CTA_INIT_COUNT
	.align		4
        /*0028*/ 	.byte	0x02, 0x4a
	.zero		1
	.zero		1


	//----- nvinfo : EIATTR_EXIT_INSTR_OFFSETS
	.align		4
        /*002c*/ 	.byte	0x04, 0x1c
        /*002e*/ 	.short	(.L_113 - .L_112)


	//   ....[0]....
.L_112:
        /*0030*/ 	.word	0x000000c0


	//----- nvinfo : EIATTR_CBANK_PARAM_SIZE
	.align		4
.L_113:
        /*0034*/ 	.byte	0x03, 0x19
        /*0036*/ 	.short	0x0008


	//----- nvinfo : EIATTR_PARAM_CBANK
	.align		4
        /*0038*/ 	.byte	0x04, 0x0a
        /*003a*/ 	.short	(.L_115 - .L_114)
	.align		4
.L_114:
        /*003c*/ 	.word	index@(.nv.constant0._Z25kernel_generate_communityP9community)
        /*0040*/ 	.short	0x0380
        /*0042*/ 	.short	0x0008


	//----- nvinfo : EIATTR_SW_WAR
	.align		4
.L_115:
        /*0044*/ 	.byte	0x04, 0x36
        /*0046*/ 	.short	(.L_117 - .L_116)
.L_116:
        /*0048*/ 	.word	0x00000008
.L_117:


//--------------------- .nv.info._Z25kernel_generate_workplaceiP6entityP10workPlaces --------------------------
	.section	.nv.info._Z25kernel_generate_workplaceiP6entityP10workPlaces,"",@"SHT_CUDA_INFO"
	.sectionflags	@""
	.align	4


	//----- nvinfo : EIATTR_CUDA_API_VERSION
	.align		4
        /*0000*/ 	.byte	0x04, 0x37
        /*0002*/ 	.short	(.L_119 - .L_118)
.L_118:
        /*0004*/ 	.word	0x00000082


	//----- nvinfo : EIATTR_KPARAM_INFO
	.align		4
.L_119:
        /*0008*/ 	.byte	0x04, 0x17
        /*000a*/ 	.short	(.L_121 - .L_120)
.L_120:
        /*000c*/ 	.word	0x00000000
        /*0010*/ 	.short	0x0002
        /*0012*/ 	.short	0x0010
        /*0014*/ 	.byte	0x00, 0xf5, 0x21, 0x00


	//----- nvinfo : EIATTR_KPARAM_INFO
	.align		4
.L_121:
        /*0018*/ 	.byte	0x04, 0x17
        /*001a*/ 	.short	(.L_123 - .L_122)
.L_122:
        /*001c*/ 	.word	0x00000000
        /*0020*/ 	.short	0x0001
        /*0022*/ 	.short	0x0008
        /*0024*/ 	.byte	0x00, 0xf5, 0x21, 0x00


	//----- nvinfo : EIATTR_KPARAM_INFO
	.align		4
.L_123:
        /*0028*/ 	.byte	0x04, 0x17
        /*002a*/ 	.short	(.L_125 - .L_124)
.L_124:
        /*002c*/ 	.word	0x00000000
        /*0030*/ 	.short	0x0000
        /*0032*/ 	.short	0x0000
        /*0034*/ 	.byte	0x00, 0xf0, 0x11, 0x00


	//----- nvinfo : EIATTR_SPARSE_MMA_MASK
	.align		4
.L_125:
        /*0038*/ 	.byte	0x03, 0x50
        /*003a*/ 	.short	0x0000


	//----- nvinfo : EIATTR_MAXREG_COUNT
	.align		4
        /*003c*/ 	.byte	0x03, 0x1b
        /*003e*/ 	.short	0x00ff


	//----- nvinfo : EIATTR_NUM_BARRIERS
	.align		4
        /*0040*/ 	.byte	0x02, 0x4c
        /*0042*/ 	.byte	0x01
	.zero		1


	//----- nvinfo : EIATTR_MERCURY_ISA_VERSION
	.align		4
        /*0044*/ 	.byte	0x03, 0x5f
        /*0046*/ 	.short	0x0101


	//----- nvinfo : EIATTR_VRC_CTA_INIT_COUNT
	.align		4
        /*0048*/ 	.byte	0x02, 0x4a
	.zero		1
	.zero		1


	//----- nvinfo : EIATTR_EXIT_INSTR_OFFSETS
	.align		4
        /*004c*/ 	.byte	0x04, 0x1c
        /*004e*/ 	.short	(.L_127 - .L_126)


	//   ....[0]....
.L_126:
        /*0050*/ 	.word	0x000002f0


	//----- nvinfo : EIATTR_CRS_STACK_SIZE
	.align		4
.L_127:
        /*0054*/ 	.byte	0x04, 0x1e
        /*0056*/ 	.short	(.L_129 - .L_128)
.L_128:
        /*0058*/ 	.word	0x00000000


	//----- nvinfo : EIATTR_CBANK_PARAM_SIZE
	.align		4
.L_129:
        /*005c*/ 	.byte	0x03, 0x19
        /*005e*/ 	.short	0x0018


	//----- nvinfo : EIATTR_PARAM_CBANK
	.align		4
        /*0060*/ 	.byte	0x04, 0x0a
        /*0062*/ 	.short	(.L_131 - .L_130)
	.align		4
.L_130:
        /*0064*/ 	.word	index@(.nv.constant0._Z25kernel_generate_workplaceiP6entityP10workPlaces)
        /*0068*/ 	.short	0x0380
        /*006a*/ 	.short	0x0018


	//----- nvinfo : EIATTR_SW_WAR
	.align		4
.L_131:
        /*006c*/ 	.byte	0x04, 0x36
        /*006e*/ 	.short	(.L_133 - .L_132)
.L_132:
        /*0070*/ 	.word	0x00000008
.L_133:


//--------------------- .nv.info._Z25kernel_generate_householdiiiP6entityP9houseHoldm --------------------------
	.section	.nv.info._Z25kernel_generate_householdiiiP6entityP9houseHoldm,"",@"SHT_CUDA_INFO"
	.sectionflags	@""
	.align	4


	//----- nvinfo : EIATTR_CUDA_API_VERSION
	.align		4
        /*0000*/ 	.byte	0x04, 0x37
        /*0002*/ 	.short	(.L_135 - .L_134)
.L_134:
        /*0004*/ 	.word	0x00000082


	//----- nvinfo : EIATTR_KPARAM_INFO
	.align		4
.L_135:
        /*0008*/ 	.byte	0x04, 0x17
        /*000a*/ 	.short	(.L_137 - .L_136)
.L_136:
        /*000c*/ 	.word	0x00000000
        /*0010*/ 	.short	0x0005
        /*0012*/ 	.short	0x0020
        /*0014*/ 	.byte	0x00, 0xf0, 0x21, 0x00


	//----- nvinfo : EIATTR_KPARAM_INFO
	.align		4
.L_137:
        /*0018*/ 	.byte	0x04, 0x17
        /*001a*/ 	.short	(.L_139 - .L_138)
.L_138:
        /*001c*/ 	.word	0x00000000
        /*0020*/ 	.short	0x0004
        /*0022*/ 	.short	0x0018
        /*0024*/ 	.byte	0x00, 0xf5, 0x21, 0x00


	//----- nvinfo : EIATTR_KPARAM_INFO
	.align		4
.L_139:
        /*0028*/ 	.byte	0x04, 0x17
        /*002a*/ 	.short	(.L_141 - .L_140)
.L_140:
        /*002c*/ 	.word	0x00000000
        /*0030*/ 	.short	0x0003
        /*0032*/ 	.short	0x0010
        /*0034*/ 	.byte	0x00, 0xf5, 0x21, 0x00


	//----- nvinfo : EIATTR_KPARAM_INFO
	.align		4
.L_141:
        /*0038*/ 	.byte	0x04, 0x17
        /*003a*/ 	.short	(.L_143 - .L_142)
.L_142:
        /*003c*/ 	.word	0x00000000
        /*0040*/ 	.short	0x0002
        /*0042*/ 	.short	0x0008
        /*0044*/ 	.byte	0x00, 0xf0, 0x11, 0x00


	//----- nvinfo : EIATTR_KPARAM_INFO
	.align		4
.L_143:
        /*0048*/ 	.byte	0x04, 0x17
        /*004a*/ 	.short	(.L_145 - .L_144)
.L_144:
        /*004c*/ 	.word	0x00000000
        /*0050*/ 	.short	0x0001
        /*0052*/ 	.short	0x0004
        /*0054*/ 	.byte	0x00, 0xf0, 0x11, 0x00


	//----- nvinfo : EIATTR_KPARAM_INFO
	.align		4
.L_145:
        /*0058*/ 	.byte	0x04, 0x17
        /*005a*/ 	.short	(.L_147 - .L_146)
.L_146:
        /*005c*/ 	.word	0x00000000
        /*0060*/ 	.short	0x0000
        /*0062*/ 	.short	0x0000
        /*0064*/ 	.byte	0x00, 0xf0, 0x11, 0x00


	//----- nvinfo : EIATTR_SPARSE_MMA_MASK
	.align		4
.L_147:
        /*0068*/ 	.byte	0x03, 0x50
        /*006a*/ 	.short	0x0000


	//----- nvinfo : EIATTR_MAXREG_COUNT
	.align		4
        /*006c*/ 	.byte	0x03, 0x1b
        /*006e*/ 	.short	0x00ff


	//----- nvinfo : EIATTR_NUM_BARRIERS
	.align		4
        /*0070*/ 	.byte	0x02, 0x4c
        /*0072*/ 	.byte	0x01
	.zero		1


	//----- nvinfo : EIATTR_MERCURY_ISA_VERSION
	.align		4
        /*0074*/ 	.byte	0x03, 0x5f
        /*0076*/ 	.short	0x0101


	//----- nvinfo : EIATTR_VRC_CTA_INIT_COUNT
	.align		4
        /*0078*/ 	.byte	0x02, 0x4a
	.zero		1
	.zero		1


	//----- nvinfo : EIATTR_EXIT_INSTR_OFFSETS
	.align		4
        /*007c*/ 	.byte	0x04, 0x1c
        /*007e*/ 	.short	(.L_149 - .L_148)


	//   ....[0]....
.L_148:
        /*0080*/ 	.word	0x00004830


	//----- nvinfo : EIATTR_CRS_STACK_SIZE
	.align		4
.L_149:
        /*0084*/ 	.byte	0x04, 0x1e
        /*0086*/ 	.short	(.L_151 - .L_150)
.L_150:
        /*0088*/ 	.word	0x00000000


	//----- nvinfo : EIATTR_CBANK_PARAM_SIZE
	.align		4
.L_151:
        /*008c*/ 	.byte	0x03, 0x19
        /*008e*/ 	.short	0x0028


	//----- nvinfo : EIATTR_PARAM_CBANK
	.align		4
        /*0090*/ 	.byte	0x04, 0x0a
        /*0092*/ 	.short	(.L_153 - .L_152)
	.align		4
.L_152:
        /*0094*/ 	.word	index@(.nv.constant0._Z25kernel_generate_householdiiiP6entityP9houseHoldm)
        /*0098*/ 	.short	0x0380
        /*009a*/ 	.short	0x0028


	//----- nvinfo : EIATTR_SW_WAR
	.align		4
.L_153:
        /*009c*/ 	.byte	0x04, 0x36
        /*009e*/ 	.short	(.L_155 - .L_154)
.L_154:
        /*00a0*/ 	.word	0x00000008
.L_155:


//--------------------- .nv.callgraph             --------------------------
	.section	.nv.callgraph,"",@"SHT_CUDA_CALLGRAPH"
	.align	4
	.sectionentsize	8
	.align		4
        /*0000*/ 	.word	0x00000000
	.align		4
        /*0004*/ 	.word	0xffffffff
	.align		4
        /*0008*/ 	.word	0x00000000
	.align		4
        /*000c*/ 	.word	0xfffffffe
	.align		4
        /*0010*/ 	.word	0x00000000
	.align		4
        /*0014*/ 	.word	0xfffffffd
	.align		4
        /*0018*/ 	.word	0x00000000
	.align		4
        /*001c*/ 	.word	0xfffffffc


//--------------------- .nv.constant4             --------------------------
	.section	.nv.constant4,"a",@progbits
	.align	8
	.align		8
.nv.constant4:
        /*0000*/ 	.dword	precalc_xorwow_matrix
	.align		8
        /*0008*/ 	.dword	precalc_xorwow_offset_matrix
	.align		8
        /*0010*/ 	.dword	mrg32k3aM1
	.align		8
        /*0018*/ 	.dword	mrg32k3aM2
	.align		8
        /*0020*/ 	.dword	mrg32k3aM1SubSeq
	.align		8
        /*0028*/ 	.dword	mrg32k3aM2SubSeq
	.align		8
        /*0030*/ 	.dword	mrg32k3aM1Seq
	.align		8
        /*0038*/ 	.dword	mrg32k3aM2Seq
	.align		8
        /*0040*/ 	.dword	numberOfInfected


//--------------------- .nv.constant3             --------------------------
	.section	.nv.constant3,"a",@progbits
	.align	8
.nv.constant3:
	.type		__cr_lgamma_table,@object
	.size		__cr_lgamma_table,(dev_max_number_adult - __cr_lgamma_table)
__cr_lgamma_table:
        /*0000*/ 	.byte	0x00, 0x00, 0x00, 0x00, 0x00, 0x00, 0x00, 0x00, 0x00, 0x00, 0x00, 0x00, 0x00, 0x00, 0x00, 0x00
        /*0010*/ 	.byte	0xef, 0x39, 0xfa, 0xfe, 0x42, 0x2e, 0xe6, 0x3f, 0x02, 0x20, 0x2a, 0xfa, 0x0b, 0xab, 0xfc, 0x3f
        /*0020*/ 	.byte	0xf9, 0x2c, 0x92, 0x7c, 0xa7, 0x6c, 0x09, 0x40, 0xc9, 0x79, 0x44, 0x3c, 0x64, 0x26, 0x13, 0x40
        /*0030*/ 	.byte	0xca, 0x01, 0xcf, 0x3a, 0x27, 0x51, 0x1a, 0x40, 0x30, 0xcc, 0x2d, 0xf3, 0xe1, 0x0c, 0x21, 0x40
        /*0040*/ 	.byte	0x0d, 0xb7, 0xfc, 0x82, 0x8e, 0x35, 0x25, 0x40
	.type		dev_max_number_adult,@object
	.size		dev_max_number_adult,(dev_max_number_child - dev_max_number_adult)
dev_max_number_adult:
	.zero		8
	.type		dev_max_number_child,@object
	.size		dev_max_number_child,(dev_max_number_house - dev_max_number_child)
dev_max_number_child:
	.zero		8
	.type		dev_max_number_house,@object
	.size		dev_max_number_house,(dev_max_number_workplaces - dev_max_number_house)
dev_max_number_house:
	.zero		8
	.type		dev_max_number_workplaces,@object
	.size		dev_max_number_workplaces,(house_trans - dev_max_number_workplaces)
dev_max_number_workplaces:
	.zero		8
	.type		house_trans,@object
	.size		house_trans,(place_trans - house_trans)
house_trans:
	.zero		4
	.type		place_trans,@object
	.size		place_trans,(comm_trans - place_trans)
place_trans:
	.zero		4
	.type		comm_trans,@object
	.size		comm_trans,(travel_rate - comm_trans)
comm_trans:
	.zero		4
	.type		travel_rate,@object
	.size		travel_rate,(ind_inf - travel_rate)
travel_rate:
	.zero		4
	.type		ind_inf,@object
	.size		ind_inf,(mild_infect - ind_inf)
ind_inf:
	.zero		4
	.type		mild_infect,@object
	.size		mild_infect,(.L_18 - mild_infect)
mild_infect:
	.zero		4
.L_18:


//--------------------- .text._Z32kernel_calculate_contact_processPyP6entityP9houseHoldP10workPlacesP9communityyiP13list_day_nodej --------------------------
	.section	.text._Z32kernel_calculate_contact_processPyP6entityP9houseHoldP10workPlacesP9communityyiP13list_day_nodej,"ax",@progbits
	.align	128
        .global         _Z32kernel_calculate_contact_processPyP6entityP9houseHoldP10workPlacesP9communityyiP13list_day_nodej
        .type           _Z32kernel_calculate_contact_processPyP6entityP9houseHoldP10workPlacesP9communityyiP13list_day_nodej,@function
        .size           _Z32kernel_calculate_contact_processPyP6entityP9houseHoldP10workPlacesP9communityyiP13list_day_nodej,(.L_x_121 - _Z32kernel_calculate_contact_processPyP6entityP9houseHoldP10workPlacesP9communityyiP13list_day_nodej)
        .other          _Z32kernel_calculate_contact_processPyP6entityP9houseHoldP10workPlacesP9communityyiP13list_day_nodej,@"STO_CUDA_ENTRY STV_DEFAULT"
_Z32kernel_calculate_contact_processPyP6entityP9houseHoldP10workPlacesP9communityyiP13list_day_nodej:
.text._Z32kernel_calculate_contact_processPyP6entityP9houseHoldP10workPlacesP9communityyiP13list_day_nodej:
[----:B------:R-:W0:Y:S01]  /*0000*/  LDC R1, c[0x0][0x37c] ;  /* 0x0000df00ff017b82 */ /* 0x000e220000000800 */
[----:B------:R-:W1:Y:S07]  /*0010*/  S2R R7, SR_TID.X ;  /* 0x0000000000077919 */ /* 0x000e6e0000002100 */
[----:B------:R-:W1:Y:S01]  /*0020*/  S2UR UR4, SR_CTAID.X ;  /* 0x00000000000479c3 */ /* 0x000e620000002500 */
[----:B------:R-:W2:Y:S01]  /*0030*/  LDCU.64 UR6, c[0x3][0x48] ;  /* 0x00c00900ff0677ac */ /* 0x000ea20008000a00 */
[----:B0-----:R-:W-:Y:S01]  /*0040*/  VIADD R1, R1, 0xffffffd0 ;  /* 0xffffffd001017836 */ /* 0x001fe20000000000 */
[----:B------:R-:W0:Y:S05]  /*0050*/  LDCU.64 UR8, c[0x0][0x358] ;  /* 0x00006b00ff0877ac */ /* 0x000e2a0008000a00 */
[----:B------:R-:W1:Y:S02]  /*0060*/  LDC R0, c[0x0][0x360] ;  /* 0x0000d800ff007b82 */ /* 0x000e640000000800 */
[----:B-1----:R-:W-:-:S05]  /*0070*/  IMAD R7, R0, UR4, R7 ;  /* 0x0000000400077c24 */ /* 0x002fca000f8e0207 */
[----:B--2---:R-:W-:-:S04]  /*0080*/  ISETP.GE.U32.AND P0, PT, R7, UR6, PT ;  /* 0x0000000607007c0c */ /* 0x004fc8000bf06070 */
[----:B------:R-:W-:-:S13]  /*0090*/  ISETP.GE.U32.AND.EX P0, PT, RZ, UR7, PT, P0 ;  /* 0x00000007ff007c0c */ /* 0x000fda000bf06100 */
[----:B0-----:R-:W-:Y:S05]  /*00a0*/  @P0 BRA `(.L_x_0) ;  /* 0x0000008400800947 */ /* 0x001fea0003800000 */
[----:B------:R-:W0:Y:S01]  /*00b0*/  LDCU.64 UR4, c[0x0][0x388] ;  /* 0x00007100ff0477ac */ /* 0x000e220008000a00 */
[----:B------:R-:W1:Y:S01]  /*00c0*/  LDC R0, c[0x0][0x3c0] ;  /* 0x0000f000ff007b82 */ /* 0x000e620000000800 */
[----:B0-----:R-:W-:-:S04]  /*00d0*/  LEA R16, P0, R7, UR4, 0x6 ;  /* 0x0000000407107c11 */ /* 0x001fc8000f8030ff */
[----:B------:R-:W-:-:S05]  /*00e0*/  LEA.HI.X R17, R7, UR5, RZ, 0x6, P0 ;  /* 0x0000000507117c11 */ /* 0x000fca00080f34ff */
[----:B------:R0:W5:Y:S04]  /*00f0*/  LDG.E.64 R18, desc[UR8][R16.64+0x10] ;  /* 0x0000100810127981 */ /* 0x000168000c1e1b00 */
[----:B------:R0:W5:Y:S01]  /*0100*/  LDG.E.64 R14, desc[UR8][R16.64+0x18] ;  /* 0x00001808100e7981 */ /* 0x000162000c1e1b00 */
[----:B-1----:R-:W-:Y:S01]  /*0110*/  LOP3.LUT R0, R0, 0xaad26b49, RZ, 0x3c, !PT ;  /* 0xaad26b4900007812 */ /* 0x002fe200078e3cff */
[----:B------:R-:W-:Y:S01]  /*0120*/  IMAD.MOV.U32 R11, RZ, RZ, -0x75bd8fc ;  /* 0xf8a42704ff0b7424 */ /* 0x000fe200078e00ff */
[----:B------:R-:W-:Y:S01]  /*0130*/  ISETP.NE.AND P0, PT, R7, RZ, PT ;  /* 0x000000ff0700720c */ /* 0x000fe20003f05270 */
[----:B------:R-:W-:Y:S01]  /*0140*/  IMAD.MOV.U32 R8, RZ, RZ, -0x23270784 ;  /* 0xdcd8f87cff087424 */ /* 0x000fe200078e00ff */
[----:B------:R-:W-:Y:S01]  /*0150*/  BSSY.RECONVERGENT B0, `(.L_x_1) ;  /* 0x0000261000007945 */ /* 0x000fe20003800200 */
[----:B------:R-:W-:-:S02]  /*0160*/  IMAD R0, R0, 0x4182bed5, RZ ;  /* 0x4182bed500007824 */ /* 0x000fc400078e02ff */
[----:B------:R-:W-:Y:S02]  /*0170*/  IMAD.MOV.U32 R3, RZ, RZ, -0x75bd8fc ;  /* 0xf8a42704ff037424 */ /* 0x000fe400078e00ff */
[C---:B------:R-:W-:Y:S01]  /*0180*/  VIADD R13, R0.reuse, 0x583f19 ;  /* 0x00583f19000d7836 */ /* 0x040fe20000000000 */
[C---:B------:R-:W-:Y:S01]  /*0190*/  LOP3.LUT R2, R0.reuse, 0x159a55e5, RZ, 0x3c, !PT ;  /* 0x159a55e500027812 */ /* 0x040fe200078e3cff */
[C---:B------:R-:W-:Y:S02]  /*01a0*/  VIADD R4, R0.reuse, 0xd9f6dc18 ;  /* 0xd9f6dc1800047836 */ /* 0x040fe40000000000 */
[----:B------:R-:W-:Y:S02]  /*01b0*/  VIADD R5, R0, 0x75bcd15 ;  /* 0x075bcd1500057836 */ /* 0x000fe40000000000 */
[----:B------:R-:W-:Y:S02]  /*01c0*/  IMAD.MOV.U32 R10, RZ, RZ, R2 ;  /* 0x000000ffff0a7224 */ /* 0x000fe400078e0002 */
[----:B------:R-:W-:Y:S01]  /*01d0*/  IMAD.MOV.U32 R9, RZ, RZ, R13 ;  /* 0x000000ffff097224 */ /* 0x000fe200078e000d */
[----:B------:R0:W-:Y:S01]  /*01e0*/  STL.64 [R1], R4 ;  /* 0x0000000401007387 */ /* 0x0001e20000100a00 */
[----:B------:R-:W-:-:S02]  /*01f0*/  IMAD.MOV.U32 R0, RZ, RZ, R1 ;  /* 0x000000ffff007224 */ /* 0x000fc400078e0001 */
[----:B------:R-:W-:Y:S01]  /*0200*/  IMAD.MOV.U32 R12, RZ, RZ, -0x23270784 ;  /* 0xdcd8f87cff0c7424 */ /* 0x000fe200078e00ff */
[----:B------:R0:W-:Y:S04]  /*0210*/  STL.64 [R1+0x8], R10 ;  /* 0x0000080a01007387 */ /* 0x0001e80000100a00 */
[----:B------:R0:W-:Y:S01]  /*0220*/  STL.64 [R1+0x10], R8 ;  /* 0x0000100801007387 */ /* 0x0001e20000100a00 */
[----:B------:R-:W-:Y:S05]  /*0230*/  @!P0 BRA `(.L_x_2) ;  /* 0x0000002400488947 */ /* 0x000fea0003800000 */
[----:B0-----:R-:W-:Y:S02]  /*0240*/  IMAD.MOV.U32 R4, RZ, RZ, RZ ;  /* 0x000000ffff047224 */ /* 0x001fe400078e00ff */
[----:B------:R-:W-:Y:S02]  /*0250*/  IMAD.MOV.U32 R6, RZ, RZ, R7 ;  /* 0x000000ffff067224 */ /* 0x000fe400078e0007 */
[----:B------:R-:W-:Y:S02]  /*0260*/  IMAD.MOV.U32 R21, RZ, RZ, RZ ;  /* 0x000000ffff157224 */ /* 0x000fe400078e00ff */
[----:B------:R-:W-:Y:S02]  /*0270*/  IMAD.MOV.U32 R3, RZ, RZ, -0x75bd8fc ;  /* 0xf8a42704ff037424 */ /* 0x000fe400078e00ff */
[----:B------:R-:W-:-:S07]  /*0280*/  IMAD.MOV.U32 R12, RZ, RZ, -0x23270784 ;  /* 0xdcd8f87cff0c7424 */ /* 0x000fce00078e00ff */
.L_x_11:
[----:B------:R-:W-:Y:S01]  /*0290*/  LOP3.LUT R33, R6, 0x3, RZ, 0xc0, !PT ;  /* 0x0000000306217812 */ /* 0x000fe200078ec0ff */
[----:B------:R-:W-:Y:S03]  /*02a0*/  BSSY.RECONVERGENT B1, `(.L_x_3) ;  /* 0x0000245000017945 */ /* 0x000fe60003800200 */
[----:B------:R-:W-:-:S04]  /*02b0*/  ISETP.NE.U32.AND P0, PT, R33, RZ, PT ;  /* 0x000000ff2100720c */ /* 0x000fc80003f05070 */
[----:B------:R-:W-:-:S13]  /*02c0*/  ISETP.NE.AND.EX P0, PT, RZ, RZ, PT, P0 ;  /* 0x000000ffff00720c */ /* 0x000fda0003f05300 */
[----:B012---:R-:W-:Y:S05]  /*02d0*/  @!P0 BRA `(.L_x_4) ;  /* 0x0000002400048947 */ /* 0x007fea0003800000 */
[----:B------:R-:W0:Y:S01]  /*02e0*/  LDC.64 R8, c[0x4][RZ] ;  /* 0x01000000ff087b82 */ /* 0x000e220000000a00 */
[----:B------:R-:W-:Y:S01]  /*02f0*/  IMAD.MOV.U32 R23, RZ, RZ, RZ ;  /* 0x000000ffff177224 */ /* 0x000fe200078e00ff */
[----:B------:R-:W-:Y:S02]  /*0300*/  CS2R R12, SRZ ;  /* 0x00000000000c7805 */ /* 0x000fe4000001ff00 */
[----:B------:R-:W-:Y:S01]  /*0310*/  CS2R R2, SRZ ;  /* 0x0000000000027805 */ /* 0x000fe2000001ff00 */
[----:B------:R-:W-:Y:S02]  /*0320*/  IMAD.MOV.U32 R5, RZ, RZ, RZ ;  /* 0x000000ffff057224 */ /* 0x000fe400078e00ff */
[----:B0-----:R-:W-:-:S07]  /*0330*/  IMAD.WIDE.U32 R8, R4, 0xc80, R8 ;  /* 0x00000c8004087825 */ /* 0x001fce00078e0008 */
.L_x_6:
[----:B------:R-:W-:-:S06]  /*0340*/  IMAD R20, R23, 0x4, R0 ;  /* 0x0000000417147824 */ /* 0x000fcc00078e0200 */
[----:B-----5:R-:W5:Y:S01]  /*0350*/  LDL R20, [R20+0x4] ;  /* 0x0000040014147983 */ /* 0x020f620000100800 */
[----:B------:R-:W-:Y:S01]  /*0360*/  IMAD.SHL.U32 R22, R23, 0x20, RZ ;  /* 0x0000002017167824 */ /* 0x000fe200078e00ff */
[----:B------:R-:W-:-:S06]  /*0370*/  UMOV UR4, URZ ;  /* 0x000000ff00047c82 */ /* 0x000fcc0008000000 */
.L_x_5:
[----:B-----5:R-:W-:Y:S01]  /*0380*/  SHF.R.U32.HI R39, RZ, UR4, R20 ;  /* 0x00000004ff277c19 */ /* 0x020fe20008011614 */
[----:B------:R-:W-:-:S03]  /*0390*/  VIADD R10, R22, UR4 ;  /* 0x00000004160a7c36 */ /* 0x000fc60008000000 */
[----:B------:R-:W-:-:S04]  /*03a0*/  LOP3.LUT R11, R39, 0x1, RZ, 0xc0, !PT ;  /* 0x00000001270b7812 */ /* 0x000fc800078ec0ff */
[----:B------:R-:W-:Y:S01]  /*03b0*/  ISETP.NE.U32.AND P0, PT, R11, 0x1, PT ;  /* 0x000000010b00780c */ /* 0x000fe20003f05070 */
[----:B------:R-:W-:-:S03]  /*03c0*/  IMAD R11, R10, 0x5, RZ ;  /* 0x000000050a0b7824 */ /* 0x000fc600078e02ff */
[----:B------:R-:W-:Y:S01]  /*03d0*/  R2P PR, R39, 0x7e ;  /* 0x0000007e27007804 */ /* 0x000fe20000000000 */
[----:B------:R-:W-:-:S08]  /*03e0*/  IMAD.WIDE.U32 R10, R11, 0x4, R8 ;  /* 0x000000040b0a7825 */ /* 0x000fd000078e0008 */
[----:B------:R-:W2:Y:S04]  /*03f0*/  @!P0 LDG.E R28, desc[UR8][R10.64+0x10] ;  /* 0x000010080a1c8981 */ /* 0x000ea8000c1e1900 */
[----:B------:R-:W3:Y:S04]  /*0400*/  @P1 LDG.E R34, desc[UR8][R10.64+0x24] ;  /* 0x000024080a221981 */ /* 0x000ee8000c1e1900 */
[----:B------:R-:W4:Y:S04]  /*0410*/  @!P0 LDG.E R24, desc[UR8][R10.64] ;  /* 0x000000080a188981 */ /* 0x000f28000c1e1900 */
[----:B------:R-:W4:Y:S04]  /*0420*/  @!P0 LDG.E R25, desc[UR8][R10.64+0x4] ;  /* 0x000004080a198981 */ /* 0x000f28000c1e1900 */
[----:B------:R-:W4:Y:S04]  /*0430*/  @!P0 LDG.E R26, desc[UR8][R10.64+0x8] ;  /* 0x000008080a1a8981 */ /* 0x000f28000c1e1900 */
[----:B------:R-:W4:Y:S04]  /*0440*/  @!P0 LDG.E R27, desc[UR8][R10.64+0xc] ;  /* 0x00000c080a1b8981 */ /* 0x000f28000c1e1900 */
[----:B------:R-:W4:Y:S04]  /*0450*/  @P2 LDG.E R36, desc[UR8][R10.64+0x38] ;  /* 0x000038080a242981 */ /* 0x000f28000c1e1900 */
        /* <DEDUP_REMOVED lines=13> */
[----:B------:R-:W4:Y:S01]  /*0530*/  @P6 LDG.E R47, desc[UR8][R10.64+0x84] ;  /* 0x000084080a2f6981 */ /* 0x000f22000c1e1900 */
[----:B--2---:R-:W-:-:S03]  /*0540*/  @!P0 LOP3.LUT R13, R13, R28, RZ, 0x3c, !PT ;  /* 0x0000001c0d0d8212 */ /* 0x004fc600078e3cff */
[----:B------:R-:W2:Y:S01]  /*0550*/  @P3 LDG.E R28, desc[UR8][R10.64+0x3c] ;  /* 0x00003c080a1c3981 */ /* 0x000ea2000c1e1900 */
[----:B---3--:R-:W-:-:S03]  /*0560*/  @P1 LOP3.LUT R13, R13, R34, RZ, 0x3c, !PT ;  /* 0x000000220d0d1212 */ /* 0x008fc600078e3cff */
[----:B------:R-:W3:Y:S01]  /*0570*/  @P4 LDG.E R34, desc[UR8][R10.64+0x58] ;  /* 0x000058080a224981 */ /* 0x000ee2000c1e1900 */
[----:B----4-:R-:W-:-:S03]  /*0580*/  @!P0 LOP3.LUT R5, R5, R24, RZ, 0x3c, !PT ;  /* 0x0000001805058212 */ /* 0x010fc600078e3cff */
[----:B------:R-:W4:Y:S01]  /*0590*/  @P2 LDG.E R24, desc[UR8][R10.64+0x28] ;  /* 0x000028080a182981 */ /* 0x000f22000c1e1900 */
[----:B------:R-:W-:-:S03]  /*05a0*/  @!P0 LOP3.LUT R2, R2, R25, RZ, 0x3c, !PT ;  /* 0x0000001902028212 */ /* 0x000fc600078e3cff */
[----:B------:R-:W2:Y:S01]  /*05b0*/  @P2 LDG.E R25, desc[UR8][R10.64+0x2c] ;  /* 0x00002c080a192981 */ /* 0x000ea2000c1e1900 */
[----:B------:R-:W-:-:S03]  /*05c0*/  @!P0 LOP3.LUT R3, R3, R26, RZ, 0x3c, !PT ;  /* 0x0000001a03038212 */ /* 0x000fc600078e3cff */
[----:B------:R-:W3:Y:S01]  /*05d0*/  @P2 LDG.E R26, desc[UR8][R10.64+0x30] ;  /* 0x000030080a1a2981 */ /* 0x000ee2000c1e1900 */
[----:B------:R-:W-:-:S03]  /*05e0*/  @!P0 LOP3.LUT R12, R12, R27, RZ, 0x3c, !PT ;  /* 0x0000001b0c0c8212 */ /* 0x000fc600078e3cff */
[----:B------:R-:W3:Y:S01]  /*05f0*/  @P2 LDG.E R27, desc[UR8][R10.64+0x34] ;  /* 0x000034080a1b2981 */ /* 0x000ee2000c1e1900 */
[----:B------:R-:W-:Y:S02]  /*0600*/  @P2 LOP3.LUT R13, R13, R36, RZ, 0x3c, !PT ;  /* 0x000000240d0d2212 */ /* 0x000fe400078e3cff */
[----:B------:R-:W-:Y:S01]  /*0610*/  @P1 LOP3.LUT R5, R5, R30, RZ, 0x3c, !PT ;  /* 0x0000001e05051212 */ /* 0x000fe200078e3cff */
[----:B------:R-:W3:Y:S01]  /*0620*/  @P5 LDG.E R36, desc[UR8][R10.64+0x64] ;  /* 0x000064080a245981 */ /* 0x000ee2000c1e1900 */
[----:B------:R-:W-:-:S03]  /*0630*/  @P1 LOP3.LUT R2, R2, R29, RZ, 0x3c, !PT ;  /* 0x0000001d02021212 */ /* 0x000fc600078e3cff */
[----:B------:R-:W3:Y:S01]  /*0640*/  @P3 LDG.E R30, desc[UR8][R10.64+0x44] ;  /* 0x000044080a1e3981 */ /* 0x000ee2000c1e1900 */
[----:B------:R-:W-:-:S03]  /*0650*/  @P1 LOP3.LUT R12, R12, R31, RZ, 0x3c, !PT ;  /* 0x0000001f0c0c1212 */ /* 0x000fc600078e3cff */
[----:B------:R-:W3:Y:S01]  /*0660*/  @P3 LDG.E R29, desc[UR8][R10.64+0x40] ;  /* 0x000040080a1d3981 */ /* 0x000ee2000c1e1900 */
[----:B------:R-:W-:-:S03]  /*0670*/  LOP3.LUT P0, RZ, R39, 0x80, RZ, 0xc0, !PT ;  /* 0x0000008027ff7812 */ /* 0x000fc6000780c0ff */
[----:B------:R-:W3:Y:S01]  /*0680*/  @P3 LDG.E R31, desc[UR8][R10.64+0x48] ;  /* 0x000048080a1f3981 */ /* 0x000ee2000c1e1900 */
[----:B------:R-:W-:Y:S02]  /*0690*/  @P3 LOP3.LUT R13, R13, R38, RZ, 0x3c, !PT ;  /* 0x000000260d0d3212 */ /* 0x000fe400078e3cff */
[----:B------:R-:W-:Y:S01]  /*06a0*/  @P1 LOP3.LUT R3, R3, R32, RZ, 0x3c, !PT ;  /* 0x0000002003031212 */ /* 0x000fe200078e3cff */
[----:B------:R-:W3:Y:S04]  /*06b0*/  @P5 LDG.E R38, desc[UR8][R10.64+0x6c] ;  /* 0x00006c080a265981 */ /* 0x000ee8000c1e1900 */
[----:B------:R-:W3:Y:S01]  /*06c0*/  @P4 LDG.E R32, desc[UR8][R10.64+0x50] ;  /* 0x000050080a204981 */ /* 0x000ee2000c1e1900 */
[----:B------:R-:W-:-:S03]  /*06d0*/  @P4 LOP3.LUT R13, R13, R40, RZ, 0x3c, !PT ;  /* 0x000000280d0d4212 */ /* 0x000fc600078e3cff */
[----:B------:R-:W3:Y:S01]  /*06e0*/  @P6 LDG.E R40, desc[UR8][R10.64+0x78] ;  /* 0x000078080a286981 */ /* 0x000ee2000c1e1900 */
[----:B------:R-:W-:-:S03]  /*06f0*/  @P5 LOP3.LUT R13, R13, R42, RZ, 0x3c, !PT ;  /* 0x0000002a0d0d5212 */ /* 0x000fc600078e3cff */
[----:B------:R-:W3:Y:S01]  /*0700*/  @P6 LDG.E R42, desc[UR8][R10.64+0x80] ;  /* 0x000080080a2a6981 */ /* 0x000ee2000c1e1900 */
[----:B------:R-:W-:-:S03]  /*0710*/  @P6 LOP3.LUT R13, R13, R44, RZ, 0x3c, !PT ;  /* 0x0000002c0d0d6212 */ /* 0x000fc600078e3cff */
[----:B------:R-:W3:Y:S04]  /*0720*/  @P0 LDG.E R44, desc[UR8][R10.64+0x8c] ;  /* 0x00008c080a2c0981 */ /* 0x000ee8000c1e1900 */
[----:B------:R-:W3:Y:S04]  /*0730*/  @P0 LDG.E R49, desc[UR8][R10.64+0x90] ;  /* 0x000090080a310981 */ /* 0x000ee8000c1e1900 */
[----:B------:R-:W3:Y:S04]  /*0740*/  @P0 LDG.E R46, desc[UR8][R10.64+0x94] ;  /* 0x000094080a2e0981 */ /* 0x000ee8000c1e1900 */
[----:B------:R-:W3:Y:S04]  /*0750*/  @P0 LDG.E R51, desc[UR8][R10.64+0x98] ;  /* 0x000098080a330981 */ /* 0x000ee8000c1e1900 */
[----:B------:R-:W3:Y:S01]  /*0760*/  @P0 LDG.E R48, desc[UR8][R10.64+0x9c] ;  /* 0x00009c080a300981 */ /* 0x000ee2000c1e1900 */
[----:B----4-:R-:W-:-:S02]  /*0770*/  @P2 LOP3.LUT R5, R5, R24, RZ, 0x3c, !PT ;  /* 0x0000001805052212 */ /* 0x010fc400078e3cff */
[----:B--2---:R-:W-:Y:S02]  /*0780*/  @P2 LOP3.LUT R2, R2, R25, RZ, 0x3c, !PT ;  /* 0x0000001902022212 */ /* 0x004fe400078e3cff */
[----:B---3--:R-:W-:Y:S02]  /*0790*/  @P2 LOP3.LUT R3, R3, R26, RZ, 0x3c, !PT ;  /* 0x0000001a03032212 */ /* 0x008fe400078e3cff */
[----:B------:R-:W-:Y:S02]  /*07a0*/  @P2 LOP3.LUT R12, R12, R27, RZ, 0x3c, !PT ;  /* 0x0000001b0c0c2212 */ /* 0x000fe400078e3cff */
[----:B------:R-:W-:Y:S02]  /*07b0*/  @P3 LOP3.LUT R5, R5, R28, RZ, 0x3c, !PT ;  /* 0x0000001c05053212 */ /* 0x000fe400078e3cff */
[----:B------:R-:W-:Y:S02]  /*07c0*/  @P3 LOP3.LUT R3, R3, R30, RZ, 0x3c, !PT ;  /* 0x0000001e03033212 */ /* 0x000fe400078e3cff */
[----:B------:R-:W-:-:S02]  /*07d0*/  @P3 LOP3.LUT R2, R2, R29, RZ, 0x3c, !PT ;  /* 0x0000001d02023212 */ /* 0x000fc400078e3cff */
[----:B------:R-:W-:Y:S02]  /*07e0*/  @P3 LOP3.LUT R12, R12, R31, RZ, 0x3c, !PT ;  /* 0x0000001f0c0c3212 */ /* 0x000fe400078e3cff */
[----:B------:R-:W-:Y:S02]  /*07f0*/  @P4 LOP3.LUT R2, R2, R35, RZ, 0x3c, !PT ;  /* 0x0000002302024212 */ /* 0x000fe400078e3cff */
        /* <DEDUP_REMOVED lines=16> */
[----:B------:R-:W-:-:S13]  /*0900*/  R2P PR, R39.B1, 0x7f ;  /* 0x0000007f27007804 */ /* 0x000fda0000001000 */
[----:B------:R-:W2:Y:S04]  /*0910*/  @P0 LDG.E R28, desc[UR8][R10.64+0xb0] ;  /* 0x0000b0080a1c0981 */ /* 0x000ea8000c1e1900 */
[----:B------:R-:W3:Y:S04]  /*0920*/  @P1 LDG.E R32, desc[UR8][R10.64+0xc4] ;  /* 0x0000c4080a201981 */ /* 0x000ee8000c1e1900 */
        /* <DEDUP_REMOVED lines=19> */
[----:B--2---:R-:W-:-:S03]  /*0a60*/  @P0 LOP3.LUT R13, R13, R28, RZ, 0x3c, !PT ;  /* 0x0000001c0d0d0212 */ /* 0x004fc600078e3cff */
[----:B------:R-:W2:Y:S01]  /*0a70*/  @P2 LDG.E R28, desc[UR8][R10.64+0xd0] ;  /* 0x0000d0080a1c2981 */ /* 0x000ea2000c1e1900 */
[----:B---3--:R-:W-:-:S03]  /*0a80*/  @P1 LOP3.LUT R13, R13, R32, RZ, 0x3c, !PT ;  /* 0x000000200d0d1212 */ /* 0x008fc600078e3cff */
[----:B------:R-:W3:Y:S01]  /*0a90*/  @P3 LDG.E R32, desc[UR8][R10.64+0xe4] ;  /* 0x0000e4080a203981 */ /* 0x000ee2000c1e1900 */
[----:B----4-:R-:W-:-:S03]  /*0aa0*/  @P0 LOP3.LUT R5, R5, R24, RZ, 0x3c, !PT ;  /* 0x0000001805050212 */ /* 0x010fc600078e3cff */
[----:B------:R-:W4:Y:S01]  /*0ab0*/  @P1 LDG.E R24, desc[UR8][R10.64+0xbc] ;  /* 0x0000bc080a181981 */ /* 0x000f22000c1e1900 */
[----:B------:R-:W-:-:S03]  /*0ac0*/  @P0 LOP3.LUT R2, R2, R27, RZ, 0x3c, !PT ;  /* 0x0000001b02020212 */ /* 0x000fc600078e3cff */
[----:B------:R-:W2:Y:S01]  /*0ad0*/  @P1 LDG.E R27, desc[UR8][R10.64+0xc0] ;  /* 0x0000c0080a1b1981 */ /* 0x000ea2000c1e1900 */
[----:B------:R-:W-:-:S03]  /*0ae0*/  @P2 LOP3.LUT R13, R13, R34, RZ, 0x3c, !PT ;  /* 0x000000220d0d2212 */ /* 0x000fc600078e3cff */
[----:B------:R-:W3:Y:S01]  /*0af0*/  @P4 LDG.E R34, desc[UR8][R10.64+0xf0] ;  /* 0x0000f0080a224981 */ /* 0x000ee2000c1e1900 */
[----:B------:R-:W-:-:S03]  /*0b00*/  @P0 LOP3.LUT R3, R3, R26, RZ, 0x3c, !PT ;  /* 0x0000001a03030212 */ /* 0x000fc600078e3cff */
[----:B------:R-:W3:Y:S01]  /*0b10*/  @P2 LDG.E R26, desc[UR8][R10.64+0xc8] ;  /* 0x0000c8080a1a2981 */ /* 0x000ee2000c1e1900 */
[----:B------:R-:W-:-:S03]  /*0b20*/  @P0 LOP3.LUT R12, R12, R29, RZ, 0x3c, !PT ;  /* 0x0000001d0c0c0212 */ /* 0x000fc600078e3cff */
[----:B------:R-:W3:Y:S01]  /*0b30*/  @P2 LDG.E R29, desc[UR8][R10.64+0xcc] ;  /* 0x0000cc080a1d2981 */ /* 0x000ee2000c1e1900 */
[----:B------:R-:W-:Y:S02]  /*0b40*/  @P3 LOP3.LUT R13, R13, R36, RZ, 0x3c, !PT ;  /* 0x000000240d0d3212 */ /* 0x000fe400078e3cff */
[----:B------:R-:W-:Y:S01]  /*0b50*/  @P1 LOP3.LUT R5, R5, R30, RZ, 0x3c, !PT ;  /* 0x0000001e05051212 */ /* 0x000fe200078e3cff */
[----:B------:R-:W3:Y:S01]  /*0b60*/  @P4 LDG.E R36, desc[UR8][R10.64+0xf8] ;  /* 0x0000f8080a244981 */ /* 0x000ee2000c1e1900 */
[----:B------:R-:W-:-:S03]  /*0b70*/  LOP3.LUT P0, RZ, R39, 0x8000, RZ, 0xc0, !PT ;  /* 0x0000800027ff7812 */ /* 0x000fc6000780c0ff */
[----:B------:R-:W3:Y:S01]  /*0b80*/  @P3 LDG.E R30, desc[UR8][R10.64+0xdc] ;  /* 0x0000dc080a1e3981 */ /* 0x000ee2000c1e1900 */
[----:B------:R-:W-:-:S03]  /*0b90*/  @P4 LOP3.LUT R13, R13, R38, RZ, 0x3c, !PT ;  /* 0x000000260d0d4212 */ /* 0x000fc600078e3cff */
        /* <DEDUP_REMOVED lines=10> */
[----:B------:R-:W3:Y:S04]  /*0c40*/  @P0 LDG.E R48, desc[UR8][R10.64+0x134] ;  /* 0x000134080a300981 */ /* 0x000ee8000c1e1900 */
[----:B------:R-:W3:Y:S04]  /*0c50*/  @P0 LDG.E R50, desc[UR8][R10.64+0x13c] ;  /* 0x00013c080a320981 */ /* 0x000ee8000c1e1900 */
[----:B------:R-:W3:Y:S01]  /*0c60*/  @P0 LDG.E R51, desc[UR8][R10.64+0x138] ;  /* 0x000138080a330981 */ /* 0x000ee2000c1e1900 */
[----:B------:R-:W-:-:S04]  /*0c70*/  UIADD3 UR4, UPT, UPT, UR4, 0x10, URZ ;  /* 0x0000001004047890 */ /* 0x000fc8000fffe0ff */
[----:B------:R-:W-:Y:S01]  /*0c80*/  UISETP.NE.AND UP0, UPT, UR4, 0x20, UPT ;  /* 0x000000200400788c */ /* 0x000fe2000bf05270 */
[----:B----4-:R-:W-:Y:S02]  /*0c90*/  @P1 LOP3.LUT R3, R3, R24, RZ, 0x3c, !PT ;  /* 0x0000001803031212 */ /* 0x010fe400078e3cff */
[----:B--2---:R-:W-:Y:S02]  /*0ca0*/  @P1 LOP3.LUT R12, R12, R27, RZ, 0x3c, !PT ;  /* 0x0000001b0c0c1212 */ /* 0x004fe400078e3cff */
[----:B------:R-:W-:Y:S02]  /*0cb0*/  @P2 LOP3.LUT R3, R3, R28, RZ, 0x3c, !PT ;  /* 0x0000001c03032212 */ /* 0x000fe400078e3cff */
[----:B------:R-:W-:Y:S02]  /*0cc0*/  @P2 LOP3.LUT R12, R12, R31, RZ, 0x3c, !PT ;  /* 0x0000001f0c0c2212 */ /* 0x000fe400078e3cff */
[----:B---3--:R-:W-:Y:S02]  /*0cd0*/  @P2 LOP3.LUT R5, R5, R26, RZ, 0x3c, !PT ;  /* 0x0000001a05052212 */ /* 0x008fe400078e3cff */
        /* <DEDUP_REMOVED lines=21> */
[----:B------:R-:W-:Y:S01]  /*0e30*/  @P0 LOP3.LUT R12, R12, R51, RZ, 0x3c, !PT ;  /* 0x000000330c0c0212 */ /* 0x000fe200078e3cff */
[----:B------:R-:W-:Y:S06]  /*0e40*/  BRA.U UP0, `(.L_x_5) ;  /* 0xfffffff5004c7547 */ /* 0x000fec000b83ffff */
[----:B------:R-:W-:-:S05]  /*0e50*/  VIADD R23, R23, 0x1 ;  /* 0x0000000117177836 */ /* 0x000fca0000000000 */
[----:B------:R-:W-:-:S13]  /*0e60*/  ISETP.NE.AND P0, PT, R23, 0x5, PT ;  /* 0x000000051700780c */ /* 0x000fda0003f05270 */
[----:B------:R-:W-:Y:S05]  /*0e70*/  @P0 BRA `(.L_x_6) ;  /* 0xfffffff400300947 */ /* 0x000fea000383ffff */
[----:B------:R0:W-:Y:S01]  /*0e80*/  STL [R1+0x4], R5 ;  /* 0x0000040501007387 */ /* 0x0001e20000100800 */
[----:B------:R-:W-:-:S03]  /*0e90*/  ISETP.NE.U32.AND P0, PT, R33, 0x1, PT ;  /* 0x000000012100780c */ /* 0x000fc60003f05070 */
[----:B------:R0:W-:Y:S01]  /*0ea0*/  STL.64 [R1+0x8], R2 ;  /* 0x0000080201007387 */ /* 0x0001e20000100a00 */
[----:B------:R-:W-:-:S03]  /*0eb0*/  ISETP.NE.AND.EX P0, PT, RZ, RZ, PT, P0 ;  /* 0x000000ffff00720c */ /* 0x000fc60003f05300 */
[----:B------:R0:W-:Y:S10]  /*0ec0*/  STL.64 [R1+0x10], R12 ;  /* 0x0000100c01007387 */ /* 0x0001f40000100a00 */
[----:B------:R-:W-:Y:S05]  /*0ed0*/  @!P0 BRA `(.L_x_4) ;  /* 0x0000001800048947 */ /* 0x000fea0003800000 */
[----:B------:R-:W-:Y:S01]  /*0ee0*/  UMOV UR4, URZ ;  /* 0x000000ff00047c82 */ /* 0x000fe20008000000 */
[----:B------:R-:W-:Y:S01]  /*0ef0*/  UMOV UR5, URZ ;  /* 0x000000ff00057c82 */ /* 0x000fe20008000000 */
[----:B------:R-:W-:Y:S02]  /*0f00*/  IMAD.MOV.U32 R23, RZ, RZ, RZ ;  /* 0x000000ffff177224 */ /* 0x000fe400078e00ff */
[----:B0-----:R-:W-:Y:S02]  /*0f10*/  IMAD.MOV.U32 R5, RZ, RZ, RZ ;  /* 0x000000ffff057224 */ /* 0x001fe400078e00ff */
[----:B------:R-:W-:Y:S02]  /*0f20*/  IMAD.U32 R13, RZ, RZ, UR4 ;  /* 0x00000004ff0d7e24 */ /* 0x000fe4000f8e00ff */
[----:B------:R-:W-:Y:S02]  /*0f30*/  IMAD.U32 R12, RZ, RZ, UR5 ;  /* 0x00000005ff0c7e24 */ /* 0x000fe4000f8e00ff */
[----:B------:R-:W-:-:S02]  /*0f40*/  IMAD.U32 R3, RZ, RZ, UR4 ;  /* 0x00000004ff037e24 */ /* 0x000fc4000f8e00ff */
[----:B------:R-:W-:-:S07]  /*0f50*/  IMAD.U32 R2, RZ, RZ, UR5 ;  /* 0x00000005ff027e24 */ /* 0x000fce000f8e00ff */
.L_x_8:
[----:B------:R-:W-:-:S06]  /*0f60*/  IMAD R20, R23, 0x4, R0 ;  /* 0x0000000417147824 */ /* 0x000fcc00078e0200 */
[----:B------:R-:W5:Y:S01]  /*0f70*/  LDL R20, [R20+0x4] ;  /* 0x0000040014147983 */ /* 0x000f620000100800 */
[----:B------:R-:W-:Y:S01]  /*0f80*/  IMAD.SHL.U32 R22, R23, 0x20, RZ ;  /* 0x0000002017167824 */ /* 0x000fe200078e00ff */
[----:B------:R-:W-:-:S06]  /*0f90*/  UMOV UR4, URZ ;  /* 0x000000ff00047c82 */ /* 0x000fcc0008000000 */
.L_x_7:
        /* <DEDUP_REMOVED lines=181> */
[----:B------:R-:W-:Y:S05]  /*1af0*/  @P0 BRA `(.L_x_4) ;  /* 0x0000000800fc0947 */ /* 0x000fea0003800000 */
[----:B------:R-:W-:Y:S01]  /*1b00*/  UMOV UR4, URZ ;  /* 0x000000ff00047c82 */ /* 0x000fe20008000000 */
[----:B------:R-:W-:Y:S01]  /*1b10*/  UMOV UR5, URZ ;  /* 0x000000ff00057c82 */ /* 0x000fe20008000000 */
[----:B------:R-:W-:Y:S02]  /*1b20*/  IMAD.MOV.U32 R23, RZ, RZ, RZ ;  /* 0x000000ffff177224 */ /* 0x000fe400078e00ff */
[----:B-1----:R-:W-:Y:S02]  /*1b30*/  IMAD.MOV.U32 R5, RZ, RZ, RZ ;  /* 0x000000ffff057224 */ /* 0x002fe400078e00ff */
[----:B------:R-:W-:Y:S02]  /*1b40*/  IMAD.U32 R13, RZ, RZ, UR4 ;  /* 0x00000004ff0d7e24 */ /* 0x000fe4000f8e00ff */
[----:B------:R-:W-:Y:S02]  /*1b50*/  IMAD.U32 R12, RZ, RZ, UR5 ;  /* 0x00000005ff0c7e24 */ /* 0x000fe4000f8e00ff */
[----:B------:R-:W-:-:S02]  /*1b60*/  IMAD.U32 R3, RZ, RZ, UR4 ;  /* 0x00000004ff037e24 */ /* 0x000fc4000f8e00ff */
[----:B------:R-:W-:-:S07]  /*1b70*/  IMAD.U32 R2, RZ, RZ, UR5 ;  /* 0x00000005ff027e24 */ /* 0x000fce000f8e00ff */
.L_x_10:
[----:B------:R-:W-:-:S06]  /*1b80*/  IMAD R20, R23, 0x4, R0 ;  /* 0x0000000417147824 */ /* 0x000fcc00078e0200 */
[----:B------:R-:W5:Y:S01]  /*1b90*/  LDL R20, [R20+0x4] ;  /* 0x0000040014147983 */ /* 0x000f620000100800 */
[----:B------:R-:W-:Y:S01]  /*1ba0*/  IMAD.SHL.U32 R22, R23, 0x20, RZ ;  /* 0x0000002017167824 */ /* 0x000fe200078e00ff */
[----:B------:R-:W-:-:S06]  /*1bb0*/  UMOV UR4, URZ ;  /* 0x000000ff00047c82 */ /* 0x000fcc0008000000 */
.L_x_9:
        /* <DEDUP_REMOVED lines=8> */
[----:B------:R-:W3:Y:S04]  /*1c40*/  @!P0 LDG.E R25, desc[UR8][R10.64+0x4] ;  /* 0x000004080a198981 */ /* 0x000ee8000c1e1900 */
[----:B------:R-:W4:Y:S04]  /*1c50*/  @P1 LDG.E R34, desc[UR8][R10.64+0x24] ;  /* 0x000024080a221981 */ /* 0x000f28000c1e1900 */
        /* <DEDUP_REMOVED lines=21> */
[----:B---3--:R-:W-:-:S03]  /*1db0*/  @!P0 LOP3.LUT R2, R2, R25, RZ, 0x3c, !PT ;  /* 0x0000001902028212 */ /* 0x008fc600078e3cff */
[----:B------:R-:W3:Y:S01]  /*1dc0*/  @P1 LDG.E R25, desc[UR8][R10.64+0x20] ;  /* 0x000020080a191981 */ /* 0x000ee2000c1e1900 */
[----:B----4-:R-:W-:-:S03]  /*1dd0*/  @P1 LOP3.LUT R13, R13, R34, RZ, 0x3c, !PT ;  /* 0x000000220d0d1212 */ /* 0x010fc600078e3cff */
[----:B------:R-:W4:Y:S01]  /*1de0*/  @P4 LDG.E R34, desc[UR8][R10.64+0x58] ;  /* 0x000058080a224981 */ /* 0x000f22000c1e1900 */
[----:B------:R-:W-:-:S03]  /*1df0*/  @!P0 LOP3.LUT R5, R5, R24, RZ, 0x3c, !PT ;  /* 0x0000001805058212 */ /* 0x000fc600078e3cff */
[----:B------:R-:W2:Y:S01]  /*1e00*/  @P2 LDG.E R24, desc[UR8][R10.64+0x28] ;  /* 0x000028080a182981 */ /* 0x000ea2000c1e1900 */
[----:B------:R-:W-:-:S03]  /*1e10*/  @!P0 LOP3.LUT R3, R3, R26, RZ, 0x3c, !PT ;  /* 0x0000001a03038212 */ /* 0x000fc600078e3cff */
[----:B------:R-:W4:Y:S01]  /*1e20*/  @P2 LDG.E R26, desc[UR8][R10.64+0x30] ;  /* 0x000030080a1a2981 */ /* 0x000f22000c1e1900 */
[----:B------:R-:W-:-:S03]  /*1e30*/  @!P0 LOP3.LUT R12, R12, R27, RZ, 0x3c, !PT ;  /* 0x0000001b0c0c8212 */ /* 0x000fc600078e3cff */
[----:B------:R-:W4:Y:S01]  /*1e40*/  @P2 LDG.E R27, desc[UR8][R10.64+0x2c] ;  /* 0x00002c080a1b2981 */ /* 0x000f22000c1e1900 */
[----:B------:R-:W-:-:S03]  /*1e50*/  @P1 LOP3.LUT R2, R2, R29, RZ, 0x3c, !PT ;  /* 0x0000001d02021212 */ /* 0x000fc600078e3cff */
[----:B------:R-:W4:Y:S01]  /*1e60*/  @P2 LDG.E R29, desc[UR8][R10.64+0x34] ;  /* 0x000034080a1d2981 */ /* 0x000f22000c1e1900 */
[----:B------:R-:W-:Y:S02]  /*1e70*/  @P2 LOP3.LUT R13, R13, R36, RZ, 0x3c, !PT ;  /* 0x000000240d0d2212 */ /* 0x000fe400078e3cff */
[----:B------:R-:W-:Y:S01]  /*1e80*/  @P1 LOP3.LUT R5, R5, R30, RZ, 0x3c, !PT ;  /* 0x0000001e05051212 */ /* 0x000fe200078e3cff */
[----:B------:R-:W4:Y:S01]  /*1e90*/  @P5 LDG.E R36, desc[UR8][R10.64+0x64] ;  /* 0x000064080a245981 */ /* 0x000f22000c1e1900 */
[----:B------:R-:W-:-:S03]  /*1ea0*/  LOP3.LUT P0, RZ, R39, 0x80, RZ, 0xc0, !PT ;  /* 0x0000008027ff7812 */ /* 0x000fc6000780c0ff */
[----:B------:R-:W4:Y:S01]  /*1eb0*/  @P3 LDG.E R30, desc[UR8][R10.64+0x44] ;  /* 0x000044080a1e3981 */ /* 0x000f22000c1e1900 */
[----:B------:R-:W-:Y:S02]  /*1ec0*/  @P3 LOP3.LUT R13, R13, R38, RZ, 0x3c, !PT ;  /* 0x000000260d0d3212 */ /* 0x000fe400078e3cff */
[----:B------:R-:W-:Y:S01]  /*1ed0*/  @P1 LOP3.LUT R3, R3, R32, RZ, 0x3c, !PT ;  /* 0x0000002003031212 */ /* 0x000fe200078e3cff */
[----:B------:R-:W4:Y:S04]  /*1ee0*/  @P5 LDG.E R38, desc[UR8][R10.64+0x6c] ;  /* 0x00006c080a265981 */ /* 0x000f28000c1e1900 */
[----:B------:R-:W4:Y:S01]  /*1ef0*/  @P4 LDG.E R32, desc[UR8][R10.64+0x50] ;  /* 0x000050080a204981 */ /* 0x000f22000c1e1900 */
[----:B------:R-:W-:-:S03]  /*1f00*/  @P4 LOP3.LUT R13, R13, R40, RZ, 0x3c, !PT ;  /* 0x000000280d0d4212 */ /* 0x000fc600078e3cff */
[----:B------:R-:W4:Y:S01]  /*1f10*/  @P6 LDG.E R40, desc[UR8][R10.64+0x78] ;  /* 0x000078080a286981 */ /* 0x000f22000c1e1900 */
[----:B------:R-:W-:-:S03]  /*1f20*/  @P5 LOP3.LUT R13, R13, R42, RZ, 0x3c, !PT ;  /* 0x0000002a0d0d5212 */ /* 0x000fc600078e3cff */
[----:B------:R-:W4:Y:S01]  /*1f30*/  @P6 LDG.E R42, desc[UR8][R10.64+0x80] ;  /* 0x000080080a2a6981 */ /* 0x000f22000c1e1900 */
[----:B------:R-:W-:-:S03]  /*1f40*/  @P6 LOP3.LUT R13, R13, R44, RZ, 0x3c, !PT ;  /* 0x0000002c0d0d6212 */ /* 0x000fc600078e3cff */
[----:B------:R-:W4:Y:S04]  /*1f50*/  @P0 LDG.E R44, desc[UR8][R10.64+0x8c] ;  /* 0x00008c080a2c0981 */ /* 0x000f28000c1e1900 */
[----:B------:R-:W4:Y:S04]  /*1f60*/  @P0 LDG.E R49, desc[UR8][R10.64+0x90] ;  /* 0x000090080a310981 */ /* 0x000f28000c1e1900 */
[----:B------:R-:W4:Y:S04]  /*1f70*/  @P0 LDG.E R46, desc[UR8][R10.64+0x94] ;  /* 0x000094080a2e0981 */ /* 0x000f28000c1e1900 */
[----:B------:R-:W4:Y:S04]  /*1f80*/  @P0 LDG.E R51, desc[UR8][R10.64+0x98] ;  /* 0x000098080a330981 */ /* 0x000f28000c1e1900 */
[----:B------:R-:W4:Y:S01]  /*1f90*/  @P0 LDG.E R48, desc[UR8][R10.64+0x9c] ;  /* 0x00009c080a300981 */ /* 0x000f22000c1e1900 */
[----:B---3--:R-:W-:-:S02]  /*1fa0*/  @P1 LOP3.LUT R12, R12, R25, RZ, 0x3c, !PT ;  /* 0x000000190c0c1212 */ /* 0x008fc400078e3cff */
[----:B--2---:R-:W-:Y:S02]  /*1fb0*/  @P2 LOP3.LUT R5, R5, R24, RZ, 0x3c, !PT ;  /* 0x0000001805052212 */ /* 0x004fe400078e3cff */
[----:B----4-:R-:W-:Y:S02]  /*1fc0*/  @P2 LOP3.LUT R3, R3, R26, RZ, 0x3c, !PT ;  /* 0x0000001a03032212 */ /* 0x010fe400078e3cff */
        /* <DEDUP_REMOVED lines=57> */
[----:B------:R-:W4:Y:S01]  /*2360*/  @P1 LDG.E R27, desc[UR8][R10.64+0xc0] ;  /* 0x0000c0080a1b1981 */ /* 0x000f22000c1e1900 */
[----:B------:R-:W-:-:S03]  /*2370*/  @P3 LOP3.LUT R13, R13, R36, RZ, 0x3c, !PT ;  /* 0x000000240d0d3212 */ /* 0x000fc600078e3cff */
[----:B------:R-:W4:Y:S01]  /*2380*/  @P4 LDG.E R36, desc[UR8][R10.64+0xf0] ;  /* 0x0000f0080a244981 */ /* 0x000f22000c1e1900 */
[----:B------:R-:W-:-:S03]  /*2390*/  @P0 LOP3.LUT R3, R3, R28, RZ, 0x3c, !PT ;  /* 0x0000001c03030212 */ /* 0x000fc600078e3cff */
[----:B------:R-:W4:Y:S01]  /*23a0*/  @P2 LDG.E R28, desc[UR8][R10.64+0xc8] ;  /* 0x0000c8080a1c2981 */ /* 0x000f22000c1e1900 */
[----:B------:R-:W-:Y:S02]  /*23b0*/  @P4 LOP3.LUT R13, R13, R38, RZ, 0x3c, !PT ;  /* 0x000000260d0d4212 */ /* 0x000fe400078e3cff */
[----:B------:R-:W-:Y:S01]  /*23c0*/  LOP3.LUT P0, RZ, R39, 0x8000, RZ, 0xc0, !PT ;  /* 0x0000800027ff7812 */ /* 0x000fe2000780c0ff */
        /* <DEDUP_REMOVED lines=10> */
[----:B------:R-:W4:Y:S04]  /*2470*/  @P0 LDG.E R48, desc[UR8][R10.64+0x134] ;  /* 0x000134080a300981 */ /* 0x000f28000c1e1900 */
[----:B------:R-:W4:Y:S04]  /*2480*/  @P0 LDG.E R50, desc[UR8][R10.64+0x13c] ;  /* 0x00013c080a320981 */ /* 0x000f28000c1e1900 */
[----:B------:R-:W4:Y:S01]  /*2490*/  @P0 LDG.E R51, desc[UR8][R10.64+0x138] ;  /* 0x000138080a330981 */ /* 0x000f22000c1e1900 */
[----:B------:R-:W-:-:S04]  /*24a0*/  UIADD3 UR4, UPT, UPT, UR4, 0x10, URZ ;  /* 0x0000001004047890 */ /* 0x000fc8000fffe0ff */
[----:B------:R-:W-:Y:S01]  /*24b0*/  UISETP.NE.AND UP0, UPT, UR4, 0x20, UPT ;  /* 0x000000200400788c */ /* 0x000fe2000bf05270 */
[----:B--2---:R-:W-:Y:S02]  /*24c0*/  @P1 LOP3.LUT R3, R3, R26, RZ, 0x3c, !PT ;  /* 0x0000001a03031212 */ /* 0x004fe400078e3cff */
[----:B---3--:R-:W-:Y:S02]  /*24d0*/  @P1 LOP3.LUT R2, R2, R25, RZ, 0x3c, !PT ;  /* 0x0000001902021212 */ /* 0x008fe400078e3cff */
[----:B----4-:R-:W-:Y:S02]  /*24e0*/  @P1 LOP3.LUT R12, R12, R27, RZ, 0x3c, !PT ;  /* 0x0000001b0c0c1212 */ /* 0x010fe400078e3cff */
        /* <DEDUP_REMOVED lines=24> */
[----:B------:R-:W-:Y:S01]  /*2670*/  @P0 LOP3.LUT R12, R12, R51, RZ, 0x3c, !PT ;  /* 0x000000330c0c0212 */ /* 0x000fe200078e3cff */
[----:B------:R-:W-:Y:S06]  /*2680*/  BRA.U UP0, `(.L_x_9) ;  /* 0xfffffff5004c7547 */ /* 0x000fec000b83ffff */
[----:B------:R-:W-:-:S05]  /*2690*/  VIADD R23, R23, 0x1 ;  /* 0x0000000117177836 */ /* 0x000fca0000000000 */
[----:B------:R-:W-:-:S13]  /*26a0*/  ISETP.NE.AND P0, PT, R23, 0x5, PT ;  /* 0x000000051700780c */ /* 0x000fda0003f05270 */
[----:B------:R-:W-:Y:S05]  /*26b0*/  @P0 BRA `(.L_x_10) ;  /* 0xfffffff400300947 */ /* 0x000fea000383ffff */
[----:B------:R2:W-:Y:S04]  /*26c0*/  STL [R1+0x4], R5 ;  /* 0x0000040501007387 */ /* 0x0005e80000100800 */
[----:B------:R2:W-:Y:S04]  /*26d0*/  STL.64 [R1+0x8], R2 ;  /* 0x0000080201007387 */ /* 0x0005e80000100a00 */
[----:B------:R2:W-:Y:S02]  /*26e0*/  STL.64 [R1+0x10], R12 ;  /* 0x0000100c01007387 */ /* 0x0005e40000100a00 */
.L_x_4:
[----:B------:R-:W-:Y:S05]  /*26f0*/  BSYNC.RECONVERGENT B1 ;  /* 0x0000000000017941 */ /* 0x000fea0003800200 */
.L_x_3:
[----:B------:R-:W-:Y:S01]  /*2700*/  ISETP.GE.U32.AND P0, PT, R6, 0x4, PT ;  /* 0x000000040600780c */ /* 0x000fe20003f06070 */
[----:B------:R-:W-:Y:S01]  /*2710*/  VIADD R4, R4, 0x1 ;  /* 0x0000000104047836 */ /* 0x000fe20000000000 */
[--C-:B------:R-:W-:Y:S02]  /*2720*/  SHF.R.U64 R6, R6, 0x2, R21.reuse ;  /* 0x0000000206067819 */ /* 0x100fe40000001215 */
[----:B------:R-:W-:Y:S02]  /*2730*/  ISETP.GE.U32.AND.EX P0, PT, R21, RZ, PT, P0 ;  /* 0x000000ff1500720c */ /* 0x000fe40003f06100 */
[----:B------:R-:W-:-:S11]  /*2740*/  SHF.R.U32.HI R21, RZ, 0x2, R21 ;  /* 0x00000002ff157819 */ /* 0x000fd60000011615 */
[----:B------:R-:W-:Y:S05]  /*2750*/  @P0 BRA `(.L_x_11) ;  /* 0xffffffd800cc0947 */ /* 0x000fea000383ffff */
.L_x_2:
[----:B------:R-:W-:Y:S05]  /*2760*/  BSYNC.RECONVERGENT B0 ;  /* 0x0000000000007941 */ /* 0x000fea0003800200 */
.L_x_1:
[----:B------:R-:W3:Y:S02]  /*2770*/  LDCU UR7, c[0x0][0x3b0] ;  /* 0x00007600ff0777ac */ /* 0x000ee40008000800 */
[----:B---3--:R-:W-:-:S09]  /*2780*/  UISETP.NE.AND UP0, UPT, UR7, URZ, UPT ;  /* 0x000000ff0700728c */ /* 0x008fd2000bf05270 */
[----:B------:R-:W-:Y:S05]  /*2790*/  BRA.U !UP0, `(.L_x_12) ;  /* 0x0000002508507547 */ /* 0x000fea000b800000 */
[----:B0-----:R-:W-:Y:S01]  /*27a0*/  IMAD.MOV.U32 R4, RZ, RZ, RZ ;  /* 0x000000ffff047224 */ /* 0x001fe200078e00ff */
[----:B------:R-:W0:Y:S01]  /*27b0*/  LDCU UR6, c[0x0][0x3b0] ;  /* 0x00007600ff0677ac */ /* 0x000e220008000800 */
[----:B------:R-:W-:-:S12]  /*27c0*/  USHF.R.S32.HI UR7, URZ, 0x1f, UR7 ;  /* 0x0000001fff077899 */ /* 0x000fd80008011407 */
.L_x_20:
[----:B0-----:R-:W-:-:S04]  /*27d0*/  ULOP3.LUT UR10, UR6, 0x3, URZ, 0xc0, !UPT ;  /* 0x00000003060a7892 */ /* 0x001fc8000f8ec0ff */
[----:B------:R-:W-:-:S04]  /*27e0*/  UISETP.NE.U32.AND UP0, UPT, UR10, URZ, UPT ;  /* 0x000000ff0a00728c */ /* 0x000fc8000bf05070 */
[----:B------:R-:W-:-:S09]  /*27f0*/  UISETP.NE.AND.EX UP0, UPT, URZ, URZ, UPT, UP0 ;  /* 0x000000ffff00728c */ /* 0x000fd2000bf05300 */
[----:B---34-:R-:W-:Y:S05]  /*2800*/  BRA.U !UP0, `(.L_x_13) ;  /* 0x0000002508147547 */ /* 0x018fea000b800000 */
[----:B------:R-:W0:Y:S01]  /*2810*/  LDC.64 R8, c[0x4][0x8] ;  /* 0x01000200ff087b82 */ /* 0x000e220000000a00 */
[----:B------:R-:W-:Y:S01]  /*2820*/  UMOV UR4, URZ ;  /* 0x000000ff00047c82 */ /* 0x000fe20008000000 */
[----:B------:R-:W-:Y:S01]  /*2830*/  UMOV UR5, URZ ;  /* 0x000000ff00057c82 */ /* 0x000fe20008000000 */
[----:B------:R-:W-:Y:S02]  /*2840*/  IMAD.MOV.U32 R21, RZ, RZ, RZ ;  /* 0x000000ffff157224 */ /* 0x000fe400078e00ff */
[----:B-12---:R-:W-:Y:S02]  /*2850*/  IMAD.MOV.U32 R5, RZ, RZ, RZ ;  /* 0x000000ffff057224 */ /* 0x006fe400078e00ff */
[----:B------:R-:W-:Y:S02]  /*2860*/  IMAD.U32 R13, RZ, RZ, UR4 ;  /* 0x00000004ff0d7e24 */ /* 0x000fe4000f8e00ff */
[----:B------:R-:W-:Y:S02]  /*2870*/  IMAD.U32 R12, RZ, RZ, UR5 ;  /* 0x00000005ff0c7e24 */ /* 0x000fe4000f8e00ff */
[----:B------:R-:W-:-:S02]  /*2880*/  IMAD.U32 R3, RZ, RZ, UR4 ;  /* 0x00000004ff037e24 */ /* 0x000fc4000f8e00ff */
[----:B------:R-:W-:Y:S02]  /*2890*/  IMAD.U32 R2, RZ, RZ, UR5 ;  /* 0x00000005ff027e24 */ /* 0x000fe4000f8e00ff */
[----:B0-----:R-:W-:-:S07]  /*28a0*/  IMAD.WIDE.U32 R8, R4, 0xc80, R8 ;  /* 0x00000c8004087825 */ /* 0x001fce00078e0008 */
.L_x_15:
[----:B------:R-:W-:-:S06]  /*28b0*/  IMAD R6, R21, 0x4, R0 ;  /* 0x0000000415067824 */ /* 0x000fcc00078e0200 */
[----:B-----5:R-:W5:Y:S01]  /*28c0*/  LDL R6, [R6+0x4] ;  /* 0x0000040006067983 */ /* 0x020f620000100800 */
[----:B------:R-:W-:Y:S01]  /*28d0*/  IMAD.SHL.U32 R20, R21, 0x20, RZ ;  /* 0x0000002015147824 */ /* 0x000fe200078e00ff */
[----:B------:R-:W-:-:S06]  /*28e0*/  UMOV UR4, URZ ;  /* 0x000000ff00047c82 */ /* 0x000fcc0008000000 */
.L_x_14:
        /* <DEDUP_REMOVED lines=12> */
[----:B------:R-:W4:Y:S04]  /*29b0*/  @P2 LDG.E R32, desc[UR8][R10.64+0x38] ;  /* 0x000038080a202981 */ /* 0x000f28000c1e1900 */
        /* <DEDUP_REMOVED lines=27> */
[----:B------:R-:W-:-:S03]  /*2b70*/  @P2 LOP3.LUT R13, R13, R32, RZ, 0x3c, !PT ;  /* 0x000000200d0d2212 */ /* 0x000fc600078e3cff */
[----:B------:R-:W3:Y:S01]  /*2b80*/  @P4 LDG.E R32, desc[UR8][R10.64+0x50] ;  /* 0x000050080a204981 */ /* 0x000ee2000c1e1900 */
[----:B------:R-:W-:-:S03]  /*2b90*/  @!P0 LOP3.LUT R3, R3, R24, RZ, 0x3c, !PT ;  /* 0x0000001803038212 */ /* 0x000fc600078e3cff */
        /* <DEDUP_REMOVED lines=84> */
[----:B------:R-:W-:-:S03]  /*30e0*/  @P3 LOP3.LUT R13, R13, R34, RZ, 0x3c, !PT ;  /* 0x000000220d0d3212 */ /* 0x000fc600078e3cff */
[----:B------:R-:W3:Y:S01]  /*30f0*/  @P3 LDG.E R34, desc[UR8][R10.64+0xe4] ;  /* 0x0000e4080a223981 */ /* 0x000ee2000c1e1900 */
[----:B------:R-:W-:Y:S02]  /*3100*/  LOP3.LUT P0, RZ, R40, 0x8000, RZ, 0xc0, !PT ;  /* 0x0000800028ff7812 */ /* 0x000fe4000780c0ff */
[----:B------:R-:W-:Y:S01]  /*3110*/  @P4 LOP3.LUT R13, R13, R36, RZ, 0x3c, !PT ;  /* 0x000000240d0d4212 */ /* 0x000fe200078e3cff */
[----:B------:R-:W3:Y:S04]  /*3120*/  @P5 LDG.E R40, desc[UR8][R10.64+0x104] ;  /* 0x000104080a285981 */ /* 0x000ee8000c1e1900 */
        /* <DEDUP_REMOVED lines=10> */
[----:B------:R-:W-:Y:S02]  /*31d0*/  @P6 LOP3.LUT R13, R13, R46, RZ, 0x3c, !PT ;  /* 0x0000002e0d0d6212 */ /* 0x000fe400078e3cff */
[----:B----4-:R-:W-:Y:S02]  /*31e0*/  @P1 LOP3.LUT R5, R5, R24, RZ, 0x3c, !PT ;  /* 0x0000001805051212 */ /* 0x010fe400078e3cff */
[----:B--2---:R-:W-:Y:S02]  /*31f0*/  @P1 LOP3.LUT R2, R2, R23, RZ, 0x3c, !PT ;  /* 0x0000001702021212 */ /* 0x004fe400078e3cff */
[----:B---3--:R-:W-:Y:S02]  /*3200*/  @P1 LOP3.LUT R3, R3, R26, RZ, 0x3c, !PT ;  /* 0x0000001a03031212 */ /* 0x008fe400078e3cff */
        /* <DEDUP_REMOVED lines=31> */
[----:B------:R-:W-:-:S03]  /*3400*/  UISETP.NE.U32.AND UP0, UPT, UR10, 0x1, UPT ;  /* 0x000000010a00788c */ /* 0x000fc6000bf05070 */
[----:B------:R0:W-:Y:S01]  /*3410*/  STL.64 [R1+0x8], R2 ;  /* 0x0000080201007387 */ /* 0x0001e20000100a00 */
[----:B------:R-:W-:-:S03]  /*3420*/  UISETP.NE.AND.EX UP0, UPT, URZ, URZ, UPT, UP0 ;  /* 0x000000ffff00728c */ /* 0x000fc6000bf05300 */
[----:B------:R0:W-:Y:S06]  /*3430*/  STL.64 [R1+0x10], R12 ;  /* 0x0000100c01007387 */ /* 0x0001ec0000100a00 */
[----:B------:R-:W-:Y:S05]  /*3440*/  BRA.U !UP0, `(.L_x_13) ;  /* 0x0000001908047547 */ /* 0x000fea000b800000 */
        /* <DEDUP_REMOVED lines=8> */
.L_x_17:
[----:B------:R-:W-:-:S06]  /*34d0*/  IMAD R6, R21, 0x4, R0 ;  /* 0x0000000415067824 */ /* 0x000fcc00078e0200 */
[----:B------:R-:W5:Y:S01]  /*34e0*/  LDL R6, [R6+0x4] ;  /* 0x0000040006067983 */ /* 0x000f620000100800 */
[----:B------:R-:W-:Y:S01]  /*34f0*/  IMAD.SHL.U32 R20, R21, 0x20, RZ ;  /* 0x0000002015147824 */ /* 0x000fe200078e00ff */
[----:B------:R-:W-:-:S06]  /*3500*/  UMOV UR4, URZ ;  /* 0x000000ff00047c82 */ /* 0x000fcc0008000000 */
.L_x_16:
        /* <DEDUP_REMOVED lines=181> */
[----:B------:R-:W-:Y:S05]  /*4060*/  BRA.U UP0, `(.L_x_13) ;  /* 0x0000000900fc7547 */ /* 0x000fea000b800000 */
[----:B------:R-:W-:Y:S01]  /*4070*/  UMOV UR4, URZ ;  /* 0x000000ff00047c82 */ /* 0x000fe20008000000 */
[----:B------:R-:W-:Y:S01]  /*4080*/  UMOV UR5, URZ ;  /* 0x000000ff00057c82 */ /* 0x000fe20008000000 */
[----:B------:R-:W-:Y:S02]  /*4090*/  IMAD.MOV.U32 R21, RZ, RZ, RZ ;  /* 0x000000ffff157224 */ /* 0x000fe400078e00ff */
[----:B---3--:R-:W-:Y:S02]  /*40a0*/  IMAD.MOV.U32 R5, RZ, RZ, RZ ;  /* 0x000000ffff057224 */ /* 0x008fe400078e00ff */
[----:B------:R-:W-:Y:S02]  /*40b0*/  IMAD.U32 R13, RZ, RZ, UR4 ;  /* 0x00000004ff0d7e24 */ /* 0x000fe4000f8e00ff */
[----:B------:R-:W-:Y:S02]  /*40c0*/  IMAD.U32 R12, RZ, RZ, UR5 ;  /* 0x00000005ff0c7e24 */ /* 0x000fe4000f8e00ff */
[----:B------:R-:W-:-:S02]  /*40d0*/  IMAD.U32 R3, RZ, RZ, UR4 ;  /* 0x00000004ff037e24 */ /* 0x000fc4000f8e00ff */
[----:B------:R-:W-:-:S07]  /*40e0*/  IMAD.U32 R2, RZ, RZ, UR5 ;  /* 0x00000005ff027e24 */ /* 0x000fce000f8e00ff */
.L_x_19:
[----:B------:R-:W-:-:S06]  /*40f0*/  IMAD R6, R21, 0x4, R0 ;  /* 0x0000000415067824 */ /* 0x000fcc00078e0200 */
[----:B------:R-:W5:Y:S01]  /*4100*/  LDL R6, [R6+0x4] ;  /* 0x0000040006067983 */ /* 0x000f620000100800 */
[----:B------:R-:W-:Y:S01]  /*4110*/  IMAD.SHL.U32 R20, R21, 0x20, RZ ;  /* 0x0000002015147824 */ /* 0x000fe200078e00ff */
[----:B------:R-:W-:-:S06]  /*4120*/  UMOV UR4, URZ ;  /* 0x000000ff00047c82 */ /* 0x000fcc0008000000 */
.L_x_18:
        /* <DEDUP_REMOVED lines=179> */
.L_x_13:
[----:B------:R-:W-:Y:S01]  /*4c60*/  UISETP.GT.U32.AND UP0, UPT, UR6, 0x3, UPT ;  /* 0x000000030600788c */ /* 0x000fe2000bf04070 */
[----:B------:R-:W-:Y:S01]  /*4c70*/  VIADD R4, R4, 0x1 ;  /* 0x0000000104047836 */ /* 0x000fe20000000000 */
[----:B------:R-:W-:Y:S02]  /*4c80*/  USHF.R.U64 UR4, UR6, 0x2, UR7 ;  /* 0x0000000206047899 */ /* 0x000fe40008001207 */
[----:B------:R-:W-:Y:S02]  /*4c90*/  UISETP.GT.U32.AND.EX UP0, UPT, UR7, URZ, UPT, UP0 ;  /* 0x000000ff0700728c */ /* 0x000fe4000bf04100 */
[----:B------:R-:W-:-:S03]  /*4ca0*/  USHF.R.U32.HI UR5, URZ, 0x2, UR7 ;  /* 0x00000002ff057899 */ /* 0x000fc60008011607 */
[----:B------:R-:W-:-:S04]  /*4cb0*/  UMOV UR6, UR4 ;  /* 0x0000000400067c82 */ /* 0x000fc80008000000 */
[----:B------:R-:W-:Y:S01]  /*4cc0*/  UMOV UR7, UR5 ;  /* 0x0000000500077c82 */ /* 0x000fe20008000000 */
[----:B------:R-:W-:Y:S05]  /*4cd0*/  BRA.U UP0, `(.L_x_20) ;  /* 0xffffffd900bc7547 */ /* 0x000fea000b83ffff */
.L_x_12:
[----:B------:R-:W1:Y:S01]  /*4ce0*/  LDC.64 R26, c[0x0][0x3a8] ;  /* 0x0000ea00ff1a7b82 */ /* 0x000e620000000a00 */
[----:B-----5:R-:W-:Y:S01]  /*4cf0*/  IMAD R21, R15, 0x18, RZ ;  /* 0x000000180f157824 */ /* 0x020fe200078e02ff */
[----:B------:R-:W-:Y:S01]  /*4d00*/  ISETP.NE.AND P1, PT, R7, RZ, PT ;  /* 0x000000ff0700720c */ /* 0x000fe20003f25270 */
[----:B------:R-:W-:Y:S01]  /*4d10*/  IMAD R23, R19, 0x18, RZ ;  /* 0x0000001813177824 */ /* 0x000fe200078e02ff */
[----:B------:R-:W-:Y:S04]  /*4d20*/  BSSY.RECONVERGENT B0, `(.L_x_21) ;  /* 0x000001c000007945 */ /* 0x000fe80003800200 */
[----:B0-----:R-:W0:Y:S08]  /*4d30*/  LDC.64 R8, c[0x0][0x398] ;  /* 0x0000e600ff087b82 */ /* 0x001e300000000a00 */
[----:B------:R-:W2:Y:S01]  /*4d40*/  LDC.64 R10, c[0x0][0x390] ;  /* 0x0000e400ff0a7b82 */ /* 0x000ea20000000a00 */
[----:B-1----:R-:W-:-:S04]  /*4d50*/  ISETP.GE.U32.AND P0, PT, R7, R26, PT ;  /* 0x0000001a0700720c */ /* 0x002fc80003f06070 */
[----:B------:R-:W-:Y:S01]  /*4d60*/  ISETP.GE.U32.AND.EX P0, PT, RZ, R27, PT, P0 ;  /* 0x0000001bff00720c */ /* 0x000fe20003f06100 */
[----:B0-----:R-:W-:-:S04]  /*4d70*/  IMAD.WIDE.U32 R14, R14, 0x18, R8 ;  /* 0x000000180e0e7825 */ /* 0x001fc800078e0008 */
[----:B------:R-:W-:Y:S02]  /*4d80*/  IMAD.IADD R19, R15, 0x1, R21 ;  /* 0x000000010f137824 */ /* 0x000fe400078e0215 */
[----:B------:R-:W0:Y:S01]  /*4d90*/  LDC R21, c[0x0][0x3b0] ;  /* 0x0000ec00ff157b82 */ /* 0x000e220000000800 */
[----:B--2---:R-:W-:-:S04]  /*4da0*/  IMAD.WIDE.U32 R8, R18, 0x18, R10 ;  /* 0x0000001812087825 */ /* 0x004fc800078e000a */
[----:B------:R-:W-:-:S03]  /*4db0*/  IMAD.MOV.U32 R18, RZ, RZ, R14 ;  /* 0x000000ffff127224 */ /* 0x000fc600078e000e */
[----:B------:R-:W1:Y:S01]  /*4dc0*/  @!P0 LDC.64 R24, c[0x0][0x3a0] ;  /* 0x0000e800ff188b82 */ /* 0x000e620000000a00 */
[----:B------:R-:W-:Y:S02]  /*4dd0*/  IMAD.IADD R15, R9, 0x1, R23 ;  /* 0x00000001090f7824 */ /* 0x000fe400078e0217 */
[----:B------:R-:W-:Y:S01]  /*4de0*/  IMAD.MOV.U32 R14, RZ, RZ, R8 ;  /* 0x000000ffff0e7224 */ /* 0x000fe200078e0008 */
[----:B------:R2:W-:Y:S04]  /*4df0*/  STG.E.64 desc[UR8][R18.64+0x10], RZ ;  /* 0x000010ff12007986 */ /* 0x0005e8000c101b08 */
[----:B------:R2:W-:Y:S01]  /*4e00*/  STG.E.64 desc[UR8][R14.64+0x10], RZ ;  /* 0x000010ff0e007986 */ /* 0x0005e2000c101b08 */
[----:B-1----:R-:W-:-:S04]  /*4e10*/  @!P0 LEA R10, P2, R7, R24, 0x4 ;  /* 0x00000018070a8211 */ /* 0x002fc800078420ff */
[----:B------:R-:W-:-:S05]  /*4e20*/  @!P0 LEA.HI.X R11, R7, R25, RZ, 0x4, P2 ;  /* 0x00000019070b8211 */ /* 0x000fca00010f24ff */
[----:B------:R2:W-:Y:S01]  /*4e30*/  @!P0 STG.E.64 desc[UR8][R10.64+0x8], RZ ;  /* 0x000008ff0a008986 */ /* 0x0005e2000c101b08 */
[----:B0-----:R-:W-:Y:S05]  /*4e40*/  @P1 BRA `(.L_x_22) ;  /* 0x0000000000241947 */ /* 0x001fea0003800000 */
[----:B------:R-:W-:Y:S01]  /*4e50*/  ISETP.NE.AND P0, PT, R21, RZ, PT ;  /* 0x000000ff1500720c */ /* 0x000fe20003f05270 */
[----:B------:R-:W0:-:S12]  /*4e60*/  LDC.64 R8, c[0x0][0x3b8] ;  /* 0x0000ee00ff087b82 */ /* 0x000e180000000a00 */
[----:B--2---:R-:W1:Y:S01]  /*4e70*/  @!P0 LDC.64 R10, c[0x0][0x3b8] ;  /* 0x0000ee00ff0a8b82 */ /* 0x004e620000000a00 */
[----:B0-----:R-:W-:-:S05]  /*4e80*/  IMAD.WIDE R8, R21, 0x30, R8 ;  /* 0x0000003015087825 */ /* 0x001fca00078e0208 */
[----:B------:R0:W-:Y:S04]  /*4e90*/  STG.E.64 desc[UR8][R8.64+0x10], RZ ;  /* 0x000010ff08007986 */ /* 0x0001e8000c101b08 */
[----:B-1----:R0:W-:Y:S01]  /*4ea0*/  @!P0 STG.E.64 desc[UR8][R10.64+0x18], RZ ;  /* 0x000018ff0a008986 */ /* 0x0021e2000c101b08 */
[----:B------:R-:W-:Y:S05]  /*4eb0*/  @!P0 BRA `(.L_x_22) ;  /* 0x0000000000088947 */ /* 0x000fea0003800000 */
[----:B0-----:R-:W2:Y:S04]  /*4ec0*/  LDG.E.64 R10, desc[UR8][R8.64+-0x18] ;  /* 0xffffe808080a7981 */ /* 0x001ea8000c1e1b00 */
[----:B--2---:R1:W-:Y:S02]  /*4ed0*/  STG.E.64 desc[UR8][R8.64+0x18], R10 ;  /* 0x0000180a08007986 */ /* 0x0043e4000c101b08 */
.L_x_22:
[----:B------:R-:W-:Y:S05]  /*4ee0*/  BSYNC.RECONVERGENT B0 ;  /* 0x0000000000007941 */ /* 0x000fea0003800200 */
.L_x_21:
[----:B01----:R-:W5:Y:S01]  /*4ef0*/  LDG.E.U8 R9, desc[UR8][R16.64+0x38] ;  /* 0x0000380810097981 */ /* 0x003f62000c1e1100 */
[----:B------:R-:W-:Y:S01]  /*4f00*/  IMAD.MOV.U32 R4, RZ, RZ, -0x55555555 ;  /* 0xaaaaaaabff047424 */ /* 0x000fe200078e00ff */
[----:B------:R-:W0:Y:S01]  /*4f10*/  LDC R6, c[0x0][0x3c0] ;  /* 0x0000f000ff067b82 */ /* 0x000e220000000800 */
[----:B------:R-:W-:Y:S01]  /*4f20*/  IMAD.MOV.U32 R8, RZ, RZ, 0x587c5 ;  /* 0x000587c5ff087424 */ /* 0x000fe200078e00ff */
[----:B------:R-:W-:Y:S01]  /*4f30*/  BSSY B0, `(.L_x_23) ;  /* 0x000013d000007945 */ /* 0x000fe20003800000 */
[C---:B------:R-:W-:Y:S01]  /*4f40*/  IMAD R0, R21.reuse, R4, 0x2aaaaaaa ;  /* 0x2aaaaaaa15007424 */ /* 0x040fe200078e0204 */
[----:B------:R-:W-:Y:S01]  /*4f50*/  CS2R R22, SRZ ;  /* 0x0000000000167805 */ /* 0x000fe2000001ff00 */
[----:B--2---:R-:W-:Y:S01]  /*4f60*/  IMAD R11, R21, R8, -0x260923e8 ;  /* 0xd9f6dc18150b7424 */ /* 0x004fe200078e0208 */
[----:B------:R-:W-:Y:S02]  /*4f70*/  CS2R R24, SRZ ;  /* 0x0000000000187805 */ /* 0x000fe4000001ff00 */
[----:B------:R-:W-:-:S04]  /*4f80*/  SHF.L.W.U32.HI R0, R0, 0x1f, R0 ;  /* 0x0000001f00007819 */ /* 0x000fc80000010e00 */
[----:B------:R-:W-:Y:S02]  /*4f90*/  ISETP.GE.U32.AND P0, PT, R0, 0x2aaaaaab, PT ;  /* 0x2aaaaaab0000780c */ /* 0x000fe40003f06070 */
[----:B0-----:R-:W-:-:S11]  /*4fa0*/  LOP3.LUT R6, R6, 0xaad26b49, RZ, 0x3c, !PT ;  /* 0xaad26b4906067812 */ /* 0x001fd600078e3cff */
[----:B------:R-:W-:Y:S01]  /*4fb0*/  @P0 IMAD R0, R21, R4, -0x2aaaaaab ;  /* 0xd555555515000424 */ /* 0x000fe200078e0204 */
[----:B------:R-:W-:Y:S01]  /*4fc0*/  CS2R R20, SRZ ;  /* 0x0000000000147805 */ /* 0x000fe2000001ff00 */
[----:B------:R-:W-:Y:S02]  /*4fd0*/  IMAD.MOV.U32 R4, RZ, RZ, R12 ;  /* 0x000000ffff047224 */ /* 0x000fe400078e000c */
[----:B------:R-:W-:Y:S01]  /*4fe0*/  IMAD R11, R6, 0x4182bed5, R11 ;  /* 0x4182bed5060b7824 */ /* 0x000fe200078e020b */
[----:B------:R-:W-:Y:S01]  /*4ff0*/  @P0 SHF.L.W.U32.HI R0, R0, 0x1f, R0 ;  /* 0x0000001f00000819 */ /* 0x000fe20000010e00 */
[----:B------:R-:W-:-:S03]  /*5000*/  IMAD.MOV.U32 R6, RZ, RZ, R13 ;  /* 0x000000ffff067224 */ /* 0x000fc600078e000d */
[----:B------:R-:W-:Y:S01]  /*5010*/  ISETP.LT.U32.OR P0, PT, R0, 0x2aaaaaab, !P0 ;  /* 0x2aaaaaab0000780c */ /* 0x000fe20004701470 */
[----:B------:R-:W-:Y:S01]  /*5020*/  IMAD.MOV.U32 R0, RZ, RZ, R3 ;  /* 0x000000ffff007224 */ /* 0x000fe200078e0003 */
[----:B-----5:R-:W-:Y:S02]  /*5030*/  ISETP.NE.AND P1, PT, R9, 0x1, PT ;  /* 0x000000010900780c */ /* 0x020fe40003f25270 */
[----:B------:R-:W-:-:S11]  /*5040*/  CS2R R8, SRZ ;  /* 0x0000000000087805 */ /* 0x000fd6000001ff00 */
[----:B------:R-:W-:Y:S05]  /*5050*/  @P1 BRA `(.L_x_24) ;  /* 0x0000001000a81947 */ /* 0x000fea0003800000 */
[----:B------:R-:W0:Y:S01]  /*5060*/  LDC R23, c[0x0][0x3a8] ;  /* 0x0000ea00ff177b82 */ /* 0x000e220000000800 */
[----:B------:R-:W-:-:S07]  /*5070*/  IMAD.MOV.U32 R0, RZ, RZ, RZ ;  /* 0x000000ffff007224 */ /* 0x000fce00078e00ff */
[----:B------:R-:W1:Y:S01]  /*5080*/  LDC R25, c[0x0][0x3ac] ;  /* 0x0000eb00ff197b82 */ /* 0x000e620000000800 */
[----:B------:R-:W-:Y:S05]  /*5090*/  @P0 BRA `(.L_x_25) ;  /* 0x0000000c00180947 */ /* 0x000fea0003800000 */
[----:B------:R-:W-:Y:S01]  /*50a0*/  IMAD.MOV.U32 R10, RZ, RZ, RZ ;  /* 0x000000ffff0a7224 */ /* 0x000fe200078e00ff */
[----:B------:R-:W-:Y:S01]  /*50b0*/  CS2R R8, SRZ ;  /* 0x0000000000087805 */ /* 0x000fe2000001ff00 */
[----:B------:R-:W-:Y:S01]  /*50c0*/  IMAD.MOV.U32 R24, RZ, RZ, -0x8 ;  /* 0xfffffff8ff187424 */ /* 0x000fe200078e00ff */
[----:B------:R-:W-:-:S07]  /*50d0*/  CS2R R28, SRZ ;  /* 0x00000000001c7805 */ /* 0x000fce000001ff00 */
.L_x_48:
[----:B------:R-:W-:Y:S01]  /*50e0*/  VIADD R4, R24, 0xfffffff5 ;  /* 0xfffffff518047836 */ /* 0x000fe20000000000 */
[----:B------:R-:W-:Y:S05]  /*50f0*/  YIELD ;  /* 0x0000000000007946 */ /* 0x000fea0003800000 */
[----:B------:R-:W-:-:S13]  /*5100*/  ISETP.GT.U32.AND P0, PT, R4, -0xc, PT ;  /* 0xfffffff40400780c */ /* 0x000fda0003f04070 */
[----:B--2---:R-:W-:Y:S05]  /*5110*/  @P0 BRA `(.L_x_26) ;  /* 0x00000000003c0947 */ /* 0x004fea0003800000 */
[----:B------:R-:W2:Y:S01]  /*5120*/  LDG.E R4, desc[UR8][R16.64+0x8] ;  /* 0x0000080810047981 */ /* 0x000ea2000c1e1900 */
[----:B------:R-:W-:Y:S01]  /*5130*/  ISETP.NE.AND P0, PT, R29, RZ, PT ;  /* 0x000000ff1d00720c */ /* 0x000fe20003f05270 */
[----:B------:R-:W-:Y:S01]  /*5140*/  BSSY.RECONVERGENT B1, `(.L_x_27) ;  /* 0x0000009000017945 */ /* 0x000fe20003800200 */
[----:B------:R-:W-:Y:S02]  /*5150*/  IMAD.MOV.U32 R20, RZ, RZ, R12 ;  /* 0x000000ffff147224 */ /* 0x000fe400078e000c */
[----:B------:R-:W-:Y:S01]  /*5160*/  IMAD.MOV.U32 R6, RZ, RZ, R3 ;  /* 0x000000ffff067224 */ /* 0x000fe200078e0003 */
[----:B--2---:R-:W-:Y:S01]  /*5170*/  ISETP.NE.OR P0, PT, R4, 0x1, P0 ;  /* 0x000000010400780c */ /* 0x004fe20000705670 */
[----:B------:R-:W-:-:S12]  /*5180*/  IMAD.MOV.U32 R4, RZ, RZ, R13 ;  /* 0x000000ffff047224 */ /* 0x000fd800078e000d */
[----:B------:R-:W-:Y:S05]  /*5190*/  @P0 BRA `(.L_x_28) ;  /* 0x00000000000c0947 */ /* 0x000fea0003800000 */
[----:B---34-:R-:W-:Y:S02]  /*51a0*/  IMAD.MOV.U32 R12, RZ, RZ, 0x1 ;  /* 0x00000001ff0c7424 */ /* 0x018fe400078e00ff */
[----:B------:R-:W-:-:S05]  /*51b0*/  IMAD.MOV.U32 R13, RZ, RZ, 0x0 ;  /* 0x00000000ff0d7424 */ /* 0x000fca00078e00ff */
[----:B------:R2:W-:Y:S02]  /*51c0*/  REDG.E.ADD.64.STRONG.GPU desc[UR8][R14.64+0x10], R12 ;  /* 0x0000100c0e00798e */ /* 0x0005e4000c12e508 */
.L_x_28:
[----:B------:R-:W-:Y:S05]  /*51d0*/  BSYNC.RECONVERGENT B1 ;  /* 0x0000000000017941 */ /* 0x000fea0003800200 */
.L_x_27:
[----:B------:R-:W-:Y:S02]  /*51e0*/  IMAD.MOV.U32 R21, RZ, RZ, R2 ;  /* 0x000000ffff157224 */ /* 0x000fe400078e0002 */
[----:B------:R-:W-:Y:S01]  /*51f0*/  VIADD R29, R29, 0x1 ;  /* 0x000000011d1d7836 */ /* 0x000fe20000000000 */
[----:B------:R-:W-:Y:S06]  /*5200*/  BRA `(.L_x_29) ;  /* 0x0000000400187947 */ /* 0x000fec0003800000 */
.L_x_26:
[----:B------:R-:W-:-:S13]  /*5210*/  ISETP.GT.U32.AND P0, PT, R24, 0x8, PT ;  /* 0x000000081800780c */ /* 0x000fda0003f04070 */
[----:B------:R-:W-:Y:S05]  /*5220*/  @P0 BRA `(.L_x_30) ;  /* 0x00000000003c0947 */ /* 0x000fea0003800000 */
        /* <DEDUP_REMOVED lines=11> */
.L_x_32:
[----:B------:R-:W-:Y:S05]  /*52e0*/  BSYNC.RECONVERGENT B1 ;  /* 0x0000000000017941 */ /* 0x000fea0003800200 */
.L_x_31:
[----:B------:R-:W-:Y:S02]  /*52f0*/  IMAD.MOV.U32 R21, RZ, RZ, R2 ;  /* 0x000000ffff157224 */ /* 0x000fe400078e0002 */
[----:B------:R-:W-:Y:S01]  /*5300*/  VIADD R28, R28, 0x1 ;  /* 0x000000011c1c7836 */ /* 0x000fe20000000000 */
[----:B------:R-:W-:Y:S06]  /*5310*/  BRA `(.L_x_29) ;  /* 0x0000000000d47947 */ /* 0x000fec0003800000 */
.L_x_30:
[----:B------:R-:W2:Y:S01]  /*5320*/  LDCU UR4, c[0x0][0x3ac] ;  /* 0x00007580ff0477ac */ /* 0x000ea20008000800 */
[----:B------:R-:W-:Y:S01]  /*5330*/  SHF.R.U32.HI R4, RZ, 0x2, R5 ;  /* 0x00000002ff047819 */ /* 0x000fe20000011605 */
[----:B------:R-:W-:-:S03]  /*5340*/  VIADD R11, R11, 0x587c5 ;  /* 0x000587c50b0b7836 */ /* 0x000fc60000000000 */
[----:B------:R-:W-:Y:S01]  /*5350*/  LOP3.LUT R4, R4, R5, RZ, 0x3c, !PT ;  /* 0x0000000504047212 */ /* 0x000fe200078e3cff */
[----:B---34-:R-:W-:-:S04]  /*5360*/  IMAD.SHL.U32 R5, R13, 0x10, RZ ;  /* 0x000000100d057824 */ /* 0x018fc800078e00ff */
[----:B------:R-:W-:-:S05]  /*5370*/  IMAD.SHL.U32 R6, R4, 0x2, RZ ;  /* 0x0000000204067824 */ /* 0x000fca00078e00ff */
[----:B------:R-:W-:Y:S01]  /*5380*/  LOP3.LUT R4, R4, R6, R5, 0x96, !PT ;  /* 0x0000000604047212 */ /* 0x000fe200078e9605 */
[----:B--2---:R-:W-:-:S03]  /*5390*/  UISETP.NE.U32.AND UP0, UPT, UR4, URZ, UPT ;  /* 0x000000ff0400728c */ /* 0x004fc6000bf05070 */
[----:B------:R-:W-:-:S05]  /*53a0*/  LOP3.LUT R4, R4, R13, RZ, 0x3c, !PT ;  /* 0x0000000d04047212 */ /* 0x000fca00078e3cff */
[----:B------:R-:W-:Y:S01]  /*53b0*/  IMAD.IADD R26, R4, 0x1, R11 ;  /* 0x00000001041a7824 */ /* 0x000fe200078e020b */
[----:B------:R-:W-:Y:S06]  /*53c0*/  BRA.U UP0, `(.L_x_33) ;  /* 0x0000000100507547 */ /* 0x000fec000b800000 */
[----:B------:R-:W2:Y:S01]  /*53d0*/  LDCU UR4, c[0x0][0x3a8] ;  /* 0x00007500ff0477ac */ /* 0x000ea20008000800 */
[----:B------:R-:W-:Y:S01]  /*53e0*/  IMAD.MOV.U32 R27, RZ, RZ, RZ ;  /* 0x000000ffff1b7224 */ /* 0x000fe200078e00ff */
[----:B--2---:R-:W2:Y:S01]  /*53f0*/  I2F.U32.RP R5, UR4 ;  /* 0x0000000400057d06 */ /* 0x004ea20008209000 */
[----:B------:R-:W-:-:S07]  /*5400*/  ISETP.NE.U32.AND P1, PT, RZ, UR4, PT ;  /* 0x00000004ff007c0c */ /* 0x000fce000bf25070 */
[----:B--2---:R-:W2:Y:S02]  /*5410*/  MUFU.RCP R5, R5 ;  /* 0x0000000500057308 */ /* 0x004ea40000001000 */
[----:B--2---:R-:W-:-:S06]  /*5420*/  VIADD R8, R5, 0xffffffe ;  /* 0x0ffffffe05087836 */ /* 0x004fcc0000000000 */
[----:B------:R2:W3:Y:S02]  /*5430*/  F2I.FTZ.U32.TRUNC.NTZ R9, R8 ;  /* 0x0000000800097305 */ /* 0x0004e4000021f000 */
[----:B--2---:R-:W-:Y:S02]  /*5440*/  IMAD.MOV.U32 R8, RZ, RZ, RZ ;  /* 0x000000ffff087224 */ /* 0x004fe400078e00ff */
[----:B---3--:R-:W-:-:S04]  /*5450*/  IMAD.MOV R21, RZ, RZ, -R9 ;  /* 0x000000ffff157224 */ /* 0x008fc800078e0a09 */
[----:B------:R-:W-:-:S04]  /*5460*/  IMAD R21, R21, UR4, RZ ;  /* 0x0000000415157c24 */ /* 0x000fc8000f8e02ff */
[----:B------:R-:W-:-:S06]  /*5470*/  IMAD.HI.U32 R9, R9, R21, R8 ;  /* 0x0000001509097227 */ /* 0x000fcc00078e0008 */
[----:B------:R-:W-:-:S04]  /*5480*/  IMAD.HI.U32 R9, R9, R26, RZ ;  /* 0x0000001a09097227 */ /* 0x000fc800078e00ff */
[----:B------:R-:W-:-:S04]  /*5490*/  IMAD.MOV R9, RZ, RZ, -R9 ;  /* 0x000000ffff097224 */ /* 0x000fc800078e0a09 */
[----:B------:R-:W-:-:S05]  /*54a0*/  IMAD R26, R9, UR4, R26 ;  /* 0x00000004091a7c24 */ /* 0x000fca000f8e021a */
[----:B------:R-:W-:-:S13]  /*54b0*/  ISETP.GE.U32.AND P0, PT, R26, UR4, PT ;  /* 0x000000041a007c0c */ /* 0x000fda000bf06070 */
[----:B------:R-:W-:-:S05]  /*54c0*/  @P0 VIADD R26, R26, -UR4 ;  /* 0x800000041a1a0c36 */ /* 0x000fca0008000000 */
[----:B------:R-:W-:-:S13]  /*54d0*/  ISETP.GE.U32.AND P0, PT, R26, UR4, PT ;  /* 0x000000041a007c0c */ /* 0x000fda000bf06070 */
[----:B------:R-:W-:Y:S01]  /*54e0*/  @P0 VIADD R26, R26, -UR4 ;  /* 0x800000041a1a0c36 */ /* 0x000fe20008000000 */
[----:B------:R-:W-:Y:S01]  /*54f0*/  @!P1 LOP3.LUT R26, RZ, UR4, RZ, 0x33, !PT ;  /* 0x00000004ff1a9c12 */ /* 0x000fe2000f8e33ff */
[----:B------:R-:W-:Y:S06]  /*5500*/  BRA `(.L_x_34) ;  /* 0x00000000000c7947 */ /* 0x000fec0003800000 */
.L_x_33:
[----:B------:R-:W-:Y:S01]  /*5510*/  IMAD.MOV.U32 R5, RZ, RZ, R26 ;  /* 0x000000ffff057224 */ /* 0x000fe200078e001a */
[----:B------:R-:W-:-:S07]  /*5520*/  MOV R22, 0x5540 ;  /* 0x0000554000167802 */ /* 0x000fce0000000f00 */
[----:B01----:R-:W-:Y:S05]  /*5530*/  CALL.REL.NOINC `($__internal_1_$__cuda_sm20_rem_u64) ;  /* 0x0000003800507944 */ /* 0x003fea0003c00000 */
.L_x_34:
[----:B------:R-:W2:Y:S01]  /*5540*/  LDG.E R5, desc[UR8][R16.64+0x8] ;  /* 0x0000080810057981 */ /* 0x000ea2000c1e1900 */
[----:B------:R-:W3:Y:S01]  /*5550*/  I2F.F64.U64 R26, R26 ;  /* 0x0000001a001a7312 */ /* 0x000ee20000301800 */
[----:B------:R-:W-:Y:S01]  /*5560*/  ISETP.NE.AND P0, PT, R10, RZ, PT ;  /* 0x000000ff0a00720c */ /* 0x000fe20003f05270 */
[----:B------:R-:W-:Y:S01]  /*5570*/  BSSY.RECONVERGENT B1, `(.L_x_35) ;  /* 0x000000d000017945 */ /* 0x000fe20003800200 */
[----:B------:R-:W-:Y:S02]  /*5580*/  IMAD.MOV.U32 R20, RZ, RZ, R13 ;  /* 0x000000ffff147224 */ /* 0x000fe400078e000d */
[----:B------:R-:W-:Y:S02]  /*5590*/  IMAD.MOV.U32 R6, RZ, RZ, R12 ;  /* 0x000000ffff067224 */ /* 0x000fe400078e000c */
[----:B------:R-:W-:Y:S01]  /*55a0*/  IMAD.MOV.U32 R21, RZ, RZ, R3 ;  /* 0x000000ffff157224 */ /* 0x000fe200078e0003 */
[----:B---3--:R3:W4:Y:S01]  /*55b0*/  F2I.U64.F64.TRUNC R8, R26 ;  /* 0x0000001a00087311 */ /* 0x008722000030d800 */
[----:B--2---:R-:W-:-:S13]  /*55c0*/  ISETP.NE.OR P0, PT, R5, 0x1, P0 ;  /* 0x000000010500780c */ /* 0x004fda0000705670 */
[----:B---34-:R-:W-:Y:S05]  /*55d0*/  @P0 BRA `(.L_x_36) ;  /* 0x0000000000180947 */ /* 0x018fea0003800000 */
[----:B------:R-:W2:Y:S01]  /*55e0*/  LDCU.64 UR4, c[0x0][0x3a0] ;  /* 0x00007400ff0477ac */ /* 0x000ea20008000a00 */
[----:B------:R-:W-:Y:S02]  /*55f0*/  IMAD.MOV.U32 R26, RZ, RZ, 0x1 ;  /* 0x00000001ff1a7424 */ /* 0x000fe400078e00ff */
[----:B------:R-:W-:Y:S01]  /*5600*/  IMAD.MOV.U32 R27, RZ, RZ, 0x0 ;  /* 0x00000000ff1b7424 */ /* 0x000fe200078e00ff */
[----:B--2---:R-:W-:-:S04]  /*5610*/  LEA R12, P0, R8, UR4, 0x4 ;  /* 0x00000004080c7c11 */ /* 0x004fc8000f8020ff */
[----:B------:R-:W-:-:S05]  /*5620*/  LEA.HI.X R13, R8, UR5, R9, 0x4, P0 ;  /* 0x00000005080d7c11 */ /* 0x000fca00080f2409 */
[----:B------:R2:W-:Y:S04]  /*5630*/  REDG.E.ADD.64.STRONG.GPU desc[UR8][R12.64+0x8], R26 ;  /* 0x0000081a0c00798e */ /* 0x0005e8000c12e508 */
.L_x_36:
[----:B------:R-:W-:Y:S05]  /*5640*/  BSYNC.RECONVERGENT B1 ;  /* 0x0000000000017941 */ /* 0x000fea0003800200 */
.L_x_35:
[----:B------:R-:W-:Y:S02]  /*5650*/  IMAD.MOV.U32 R5, RZ, RZ, R2 ;  /* 0x000000ffff057224 */ /* 0x000fe400078e0002 */
[----:B------:R-:W-:-:S07]  /*5660*/  VIADD R10, R10, 0x1 ;  /* 0x000000010a0a7836 */ /* 0x000fce0000000000 */
.L_x_29:
[----:B---34-:R-:W-:-:S05]  /*5670*/  VIADD R2, R24, 0xfffffff6 ;  /* 0xfffffff618027836 */ /* 0x018fca0000000000 */
[----:B------:R-:W-:-:S13]  /*5680*/  ISETP.GE.U32.AND P0, PT, R2, -0xb, PT ;  /* 0xfffffff50200780c */ /* 0x000fda0003f06070 */
[----:B------:R-:W-:Y:S05]  /*5690*/  @!P0 BRA `(.L_x_37) ;  /* 0x00000004001c8947 */ /* 0x000fea0003800000 */
[----:B------:R-:W-:-:S05]  /*56a0*/  VIADD R2, R24, 0x1 ;  /* 0x0000000118027836 */ /* 0x000fca0000000000 */
[----:B------:R-:W-:-:S13]  /*56b0*/  ISETP.GE.U32.AND P0, PT, R2, 0x9, PT ;  /* 0x000000090200780c */ /* 0x000fda0003f06070 */
[----:B------:R-:W-:Y:S05]  /*56c0*/  @!P0 BRA `(.L_x_38) ;  /* 0x0000000000d48947 */ /* 0x000fea0003800000 */
[----:B------:R-:W3:Y:S01]  /*56d0*/  LDCU UR4, c[0x0][0x3ac] ;  /* 0x00007580ff0477ac */ /* 0x000ee20008000800 */
[----:B------:R-:W-:Y:S01]  /*56e0*/  SHF.R.U32.HI R2, RZ, 0x2, R5 ;  /* 0x00000002ff027819 */ /* 0x000fe20000011605 */
[----:B------:R-:W-:-:S03]  /*56f0*/  VIADD R11, R11, 0x587c5 ;  /* 0x000587c50b0b7836 */ /* 0x000fc60000000000 */
[----:B--2---:R-:W-:Y:S01]  /*5700*/  LOP3.LUT R13, R2, R5, RZ, 0x3c, !PT ;  /* 0x00000005020d7212 */ /* 0x004fe200078e3cff */
[----:B------:R-:W-:-:S04]  /*5710*/  IMAD.SHL.U32 R2, R4, 0x10, RZ ;  /* 0x0000001004027824 */ /* 0x000fc800078e00ff */
[----:B------:R-:W-:-:S05]  /*5720*/  IMAD.SHL.U32 R3, R13, 0x2, RZ ;  /* 0x000000020d037824 */ /* 0x000fca00078e00ff */
[----:B------:R-:W-:Y:S01]  /*5730*/  LOP3.LUT R13, R13, R3, R2, 0x96, !PT ;  /* 0x000000030d0d7212 */ /* 0x000fe200078e9602 */
[----:B---3--:R-:W-:-:S03]  /*5740*/  UISETP.NE.U32.AND UP0, UPT, UR4, URZ, UPT ;  /* 0x000000ff0400728c */ /* 0x008fc6000bf05070 */
[----:B------:R-:W-:-:S05]  /*5750*/  LOP3.LUT R13, R13, R4, RZ, 0x3c, !PT ;  /* 0x000000040d0d7212 */ /* 0x000fca00078e3cff */
[----:B------:R-:W-:Y:S01]  /*5760*/  IMAD.IADD R5, R11, 0x1, R13 ;  /* 0x000000010b057824 */ /* 0x000fe200078e020d */
[----:B------:R-:W-:Y:S06]  /*5770*/  BRA.U UP0, `(.L_x_39) ;  /* 0x0000000100507547 */ /* 0x000fec000b800000 */
[----:B------:R-:W2:Y:S01]  /*5780*/  LDCU UR4, c[0x0][0x3a8] ;  /* 0x00007500ff0477ac */ /* 0x000ea20008000800 */
[----:B------:R-:W-:Y:S02]  /*5790*/  IMAD.MOV.U32 R2, RZ, RZ, RZ ;  /* 0x000000ffff027224 */ /* 0x000fe400078e00ff */
[----:B------:R-:W-:Y:S01]  /*57a0*/  IMAD.MOV.U32 R27, RZ, RZ, RZ ;  /* 0x000000ffff1b7224 */ /* 0x000fe200078e00ff */
[----:B--2---:R-:W2:Y:S01]  /*57b0*/  I2F.U32.RP R8, UR4 ;  /* 0x0000000400087d06 */ /* 0x004ea20008209000 */
[----:B------:R-:W-:-:S07]  /*57c0*/  ISETP.NE.U32.AND P1, PT, RZ, UR4, PT ;  /* 0x00000004ff007c0c */ /* 0x000fce000bf25070 */
[----:B--2---:R-:W2:Y:S02]  /*57d0*/  MUFU.RCP R8, R8 ;  /* 0x0000000800087308 */ /* 0x004ea40000001000 */
[----:B--2---:R-:W-:-:S06]  /*57e0*/  VIADD R3, R8, 0xffffffe ;  /* 0x0ffffffe08037836 */ /* 0x004fcc0000000000 */
[----:B------:R-:W2:Y:S02]  /*57f0*/  F2I.FTZ.U32.TRUNC.NTZ R3, R3 ;  /* 0x0000000300037305 */ /* 0x000ea4000021f000 */
[----:B--2---:R-:W-:-:S04]  /*5800*/  IMAD.MOV R9, RZ, RZ, -R3 ;  /* 0x000000ffff097224 */ /* 0x004fc800078e0a03 */
        /* <DEDUP_REMOVED lines=11> */
.L_x_39:
[----:B------:R-:W-:-:S07]  /*58c0*/  MOV R22, 0x58e0 ;  /* 0x000058e000167802 */ /* 0x000fce0000000f00 */
[----:B01----:R-:W-:Y:S05]  /*58d0*/  CALL.REL.NOINC `($__internal_1_$__cuda_sm20_rem_u64) ;  /* 0x0000003400687944 */ /* 0x003fea0003c00000 */
.L_x_40:
[----:B------:R-:W2:Y:S01]  /*58e0*/  LDG.E R2, desc[UR8][R16.64+0x8] ;  /* 0x0000080810027981 */ /* 0x000ea2000c1e1900 */
[----:B------:R-:W3:Y:S01]  /*58f0*/  I2F.F64.U64 R26, R26 ;  /* 0x0000001a001a7312 */ /* 0x000ee20000301800 */
[----:B------:R-:W-:Y:S01]  /*5900*/  ISETP.NE.AND P0, PT, R10, RZ, PT ;  /* 0x000000ff0a00720c */ /* 0x000fe20003f05270 */
[----:B------:R-:W-:Y:S01]  /*5910*/  BSSY.RECONVERGENT B1, `(.L_x_41) ;  /* 0x000000d000017945 */ /* 0x000fe20003800200 */
[----:B------:R-:W-:Y:S02]  /*5920*/  IMAD.MOV.U32 R12, RZ, RZ, R4 ;  /* 0x000000ffff0c7224 */ /* 0x000fe400078e0004 */
[----:B------:R-:W-:-:S03]  /*5930*/  IMAD.MOV.U32 R3, RZ, RZ, R20 ;  /* 0x000000ffff037224 */ /* 0x000fc600078e0014 */
[----:B---3--:R3:W4:Y:S01]  /*5940*/  F2I.U64.F64.TRUNC R8, R26 ;  /* 0x0000001a00087311 */ /* 0x008722000030d800 */
[----:B--2---:R-:W-:Y:S01]  /*5950*/  ISETP.NE.OR P0, PT, R2, 0x1, P0 ;  /* 0x000000010200780c */ /* 0x004fe20000705670 */
[----:B------:R-:W-:-:S12]  /*5960*/  IMAD.MOV.U32 R2, RZ, RZ, R6 ;  /* 0x000000ffff027224 */ /* 0x000fd800078e0006 */
[----:B---34-:R-:W-:Y:S05]  /*5970*/  @P0 BRA `(.L_x_42) ;  /* 0x0000000000180947 */ /* 0x018fea0003800000 */
[----:B------:R-:W2:Y:S01]  /*5980*/  LDCU.64 UR4, c[0x0][0x3a0] ;  /* 0x00007400ff0477ac */ /* 0x000ea20008000a00 */
[----:B------:R-:W-:Y:S02]  /*5990*/  IMAD.MOV.U32 R26, RZ, RZ, 0x1 ;  /* 0x00000001ff1a7424 */ /* 0x000fe400078e00ff */
[----:B------:R-:W-:Y:S01]  /*59a0*/  IMAD.MOV.U32 R27, RZ, RZ, 0x0 ;  /* 0x00000000ff1b7424 */ /* 0x000fe200078e00ff */
[----:B--2---:R-:W-:-:S04]  /*59b0*/  LEA R4, P0, R8, UR4, 0x4 ;  /* 0x0000000408047c11 */ /* 0x004fc8000f8020ff */
[----:B------:R-:W-:-:S05]  /*59c0*/  LEA.HI.X R5, R8, UR5, R9, 0x4, P0 ;  /* 0x0000000508057c11 */ /* 0x000fca00080f2409 */
[----:B------:R2:W-:Y:S04]  /*59d0*/  REDG.E.ADD.64.STRONG.GPU desc[UR8][R4.64+0x8], R26 ;  /* 0x0000081a0400798e */ /* 0x0005e8000c12e508 */
.L_x_42:
[----:B------:R-:W-:Y:S05]  /*59e0*/  BSYNC.RECONVERGENT B1 ;  /* 0x0000000000017941 */ /* 0x000fea0003800200 */
.L_x_41:
[----:B--2---:R-:W-:Y:S02]  /*59f0*/  IMAD.MOV.U32 R5, RZ, RZ, R21 ;  /* 0x000000ffff057224 */ /* 0x004fe400078e0015 */
[----:B------:R-:W-:Y:S01]  /*5a00*/  VIADD R10, R10, 0x1 ;  /* 0x000000010a0a7836 */ /* 0x000fe20000000000 */
[----:B------:R-:W-:Y:S06]  /*5a10*/  BRA `(.L_x_43) ;  /* 0x0000000000747947 */ /* 0x000fec0003800000 */
.L_x_38:
[----:B------:R-:W3:Y:S01]  /*5a20*/  LDG.E R2, desc[UR8][R16.64+0x8] ;  /* 0x0000080810027981 */ /* 0x000ee2000c1e1900 */
[----:B------:R-:W-:Y:S01]  /*5a30*/  ISETP.NE.AND P0, PT, R28, RZ, PT ;  /* 0x000000ff1c00720c */ /* 0x000fe20003f05270 */
[----:B------:R-:W-:Y:S01]  /*5a40*/  BSSY.RECONVERGENT B1, `(.L_x_44) ;  /* 0x0000009000017945 */ /* 0x000fe20003800200 */
[----:B--2---:R-:W-:Y:S02]  /*5a50*/  IMAD.MOV.U32 R13, RZ, RZ, R4 ;  /* 0x000000ffff0d7224 */ /* 0x004fe400078e0004 */
[----:B------:R-:W-:Y:S02]  /*5a60*/  IMAD.MOV.U32 R12, RZ, RZ, R20 ;  /* 0x000000ffff0c7224 */ /* 0x000fe400078e0014 */
[----:B------:R-:W-:Y:S01]  /*5a70*/  IMAD.MOV.U32 R3, RZ, RZ, R6 ;  /* 0x000000ffff037224 */ /* 0x000fe200078e0006 */
[----:B---3--:R-:W-:-:S13]  /*5a80*/  ISETP.NE.OR P0, PT, R2, 0x1, P0 ;  /* 0x000000010200780c */ /* 0x008fda0000705670 */
[----:B------:R-:W-:Y:S05]  /*5a90*/  @P0 BRA `(.L_x_45) ;  /* 0x00000000000c0947 */ /* 0x000fea0003800000 */
[----:B------:R-:W-:Y:S02]  /*5aa0*/  IMAD.MOV.U32 R26, RZ, RZ, 0x1 ;  /* 0x00000001ff1a7424 */ /* 0x000fe400078e00ff */
[----:B------:R-:W-:-:S05]  /*5ab0*/  IMAD.MOV.U32 R27, RZ, RZ, 0x0 ;  /* 0x00000000ff1b7424 */ /* 0x000fca00078e00ff */
[----:B------:R2:W-:Y:S02]  /*5ac0*/  REDG.E.ADD.64.STRONG.GPU desc[UR8][R18.64+0x10], R26 ;  /* 0x0000101a1200798e */ /* 0x0005e4000c12e508 */
.L_x_45:
[----:B------:R-:W-:Y:S05]  /*5ad0*/  BSYNC.RECONVERGENT B1 ;  /* 0x0000000000017941 */ /* 0x000fea0003800200 */
.L_x_44:
[----:B------:R-:W-:Y:S02]  /*5ae0*/  IMAD.MOV.U32 R2, RZ, RZ, R21 ;  /* 0x000000ffff027224 */ /* 0x000fe400078e0015 */
[----:B------:R-:W-:Y:S01]  /*5af0*/  VIADD R28, R28, 0x1 ;  /* 0x000000011c1c7836 */ /* 0x000fe20000000000 */
[----:B------:R-:W-:Y:S06]  /*5b00*/  BRA `(.L_x_43) ;  /* 0x0000000000387947 */ /* 0x000fec0003800000 */
.L_x_37:
        /* <DEDUP_REMOVED lines=11> */
.L_x_47:
[----:B------:R-:W-:Y:S05]  /*5bc0*/  BSYNC.RECONVERGENT B1 ;  /* 0x0000000000017941 */ /* 0x000fea0003800200 */
.L_x_46:
[----:B------:R-:W-:Y:S02]  /*5bd0*/  IMAD.MOV.U32 R2, RZ, RZ, R21 ;  /* 0x000000ffff027224 */ /* 0x000fe400078e0015 */
[----:B------:R-:W-:-:S07]  /*5be0*/  VIADD R29, R29, 0x1 ;  /* 0x000000011d1d7836 */ /* 0x000fce0000000000 */
.L_x_43:
[----:B------:R-:W-:-:S05]  /*5bf0*/  VIADD R24, R24, 0x2 ;  /* 0x0000000218187836 */ /* 0x000fca0000000000 */
[----:B------:R-:W-:-:S13]  /*5c00*/  ISETP.NE.AND P0, PT, R24, 0x10, PT ;  /* 0x000000101800780c */ /* 0x000fda0003f05270 */
[----:B------:R-:W-:Y:S05]  /*5c10*/  @P0 BRA `(.L_x_48) ;  /* 0xfffffff400300947 */ /* 0x000fea000383ffff */
[----:B------:R-:W3:Y:S01]  /*5c20*/  I2F.F64 R20, R28 ;  /* 0x0000001c00147312 */ /* 0x000ee20000201c00 */
[----:B------:R-:W-:Y:S01]  /*5c30*/  UMOV UR4, 0x8e9f6a94 ;  /* 0x8e9f6a9400047882 */ /* 0x000fe20000000000 */
[----:B------:R-:W-:Y:S01]  /*5c40*/  UMOV UR5, 0x3f940cc7 ;  /* 0x3f940cc700057882 */ /* 0x000fe20000000000 */
[----:B------:R-:W-:Y:S01]  /*5c50*/  UMOV UR6, 0x9999999a ;  /* 0x9999999a00067882 */ /* 0x000fe20000000000 */
[----:B------:R-:W-:Y:S01]  /*5c60*/  UMOV UR7, 0x3f699999 ;  /* 0x3f69999900077882 */ /* 0x000fe20000000000 */
[----:B------:R-:W-:Y:S02]  /*5c70*/  IMAD.MOV.U32 R6, RZ, RZ, R13 ;  /* 0x000000ffff067224 */ /* 0x000fe400078e000d */
[----:B------:R-:W-:Y:S01]  /*5c80*/  IMAD.MOV.U32 R4, RZ, RZ, R12 ;  /* 0x000000ffff047224 */ /* 0x000fe200078e000c */
[----:B0-----:R-:W0:Y:S01]  /*5c90*/  I2F.F64 R22, R29 ;  /* 0x0000001d00167312 */ /* 0x001e220000201c00 */
[----:B------:R-:W-:Y:S01]  /*5ca0*/  IMAD.MOV.U32 R0, RZ, RZ, R3 ;  /* 0x000000ffff007224 */ /* 0x000fe200078e0003 */
[----:B---3--:R-:W-:-:S06]  /*5cb0*/  DMUL R20, R20, UR4 ;  /* 0x0000000414147c28 */ /* 0x008fcc0008000000 */
[----:B-1----:R-:W1:Y:S01]  /*5cc0*/  I2F.F64 R24, R10 ;  /* 0x0000000a00187312 */ /* 0x002e620000201c00 */
[----:B0-----:R-:W-:Y:S02]  /*5cd0*/  DMUL R22, R22, UR4 ;  /* 0x0000000416167c28 */ /* 0x001fe40008000000 */
[----:B-1----:R-:W-:Y:S01]  /*5ce0*/  DMUL R24, R24, UR6 ;  /* 0x0000000618187c28 */ /* 0x002fe20008000000 */
[----:B------:R-:W-:Y:S10]  /*5cf0*/  BRA `(.L_x_24) ;  /* 0x0000000400807947 */ /* 0x000ff40003800000 */
.L_x_25:
[----:B------:R-:W2:Y:S01]  /*5d00*/  LDG.E R6, desc[UR8][R16.64+0x8] ;  /* 0x0000080810067981 */ /* 0x000ea2000c1e1900 */
[----:B------:R-:W-:Y:S01]  /*5d10*/  SHF.R.U32.HI R4, RZ, 0x2, R5 ;  /* 0x00000002ff047819 */ /* 0x000fe20000011605 */
[----:B------:R-:W-:Y:S01]  /*5d20*/  BSSY.RECONVERGENT B1, `(.L_x_49) ;  /* 0x000000d000017945 */ /* 0x000fe20003800200 */
[----:B------:R-:W-:Y:S02]  /*5d30*/  ISETP.NE.AND.EX P1, PT, R27, RZ, PT, !PT ;  /* 0x000000ff1b00720c */ /* 0x000fe40003f253f0 */
[----:B---34-:R-:W-:Y:S01]  /*5d40*/  LOP3.LUT R5, R4, R5, RZ, 0x3c, !PT ;  /* 0x0000000504057212 */ /* 0x018fe200078e3cff */
[----:B------:R-:W-:-:S04]  /*5d50*/  IMAD.SHL.U32 R4, R13, 0x10, RZ ;  /* 0x000000100d047824 */ /* 0x000fc800078e00ff */
[----:B------:R-:W-:-:S05]  /*5d60*/  IMAD.SHL.U32 R8, R5, 0x2, RZ ;  /* 0x0000000205087824 */ /* 0x000fca00078e00ff */
[----:B------:R-:W-:-:S04]  /*5d70*/  LOP3.LUT R4, R5, R8, R4, 0x96, !PT ;  /* 0x0000000805047212 */ /* 0x000fc800078e9604 */
[----:B------:R-:W-:Y:S02]  /*5d80*/  LOP3.LUT R4, R4, R13, RZ, 0x3c, !PT ;  /* 0x0000000d04047212 */ /* 0x000fe400078e3cff */
[----:B--2---:R-:W-:-:S13]  /*5d90*/  ISETP.NE.AND P0, PT, R6, 0x1, PT ;  /* 0x000000010600780c */ /* 0x004fda0003f05270 */
[----:B------:R-:W-:Y:S05]  /*5da0*/  @P0 BRA `(.L_x_50) ;  /* 0x0000000000100947 */ /* 0x000fea0003800000 */
[----:B------:R-:W-:Y:S02]  /*5db0*/  IMAD.MOV.U32 R8, RZ, RZ, 0x1 ;  /* 0x00000001ff087424 */ /* 0x000fe400078e00ff */
[----:B------:R-:W-:-:S05]  /*5dc0*/  IMAD.MOV.U32 R9, RZ, RZ, 0x0 ;  /* 0x00000000ff097424 */ /* 0x000fca00078e00ff */
[----:B------:R2:W-:Y:S04]  /*5dd0*/  REDG.E.ADD.64.STRONG.GPU desc[UR8][R14.64+0x10], R8 ;  /* 0x000010080e00798e */ /* 0x0005e8000c12e508 */
[----:B------:R2:W5:Y:S02]  /*5de0*/  LDG.E R6, desc[UR8][R16.64+0x8] ;  /* 0x0000080810067981 */ /* 0x000564000c1e1900 */
.L_x_50:
[----:B------:R-:W-:Y:S05]  /*5df0*/  BSYNC.RECONVERGENT B1 ;  /* 0x0000000000017941 */ /* 0x000fea0003800200 */
.L_x_49:
[----:B------:R-:W-:Y:S01]  /*5e00*/  IADD3 R10, PT, PT, R11, 0x587c5, R4 ;  /* 0x000587c50b0a7810 */ /* 0x000fe20007ffe004 */
[----:B------:R-:W-:Y:S06]  /*5e10*/  @P1 BRA `(.L_x_51) ;  /* 0x00000000004c1947 */ /* 0x000fec0003800000 */
[----:B------:R-:W3:Y:S01]  /*5e20*/  I2F.U32.RP R22, R26 ;  /* 0x0000001a00167306 */ /* 0x000ee20000209000 */
[----:B--2---:R-:W-:Y:S01]  /*5e30*/  IMAD.MOV.U32 R8, RZ, RZ, RZ ;  /* 0x000000ffff087224 */ /* 0x004fe200078e00ff */
[----:B------:R-:W-:-:S06]  /*5e40*/  ISETP.NE.U32.AND P1, PT, R26, RZ, PT ;  /* 0x000000ff1a00720c */ /* 0x000fcc0003f25070 */
[----:B---3--:R-:W2:Y:S02]  /*5e50*/  MUFU.RCP R22, R22 ;  /* 0x0000001600167308 */ /* 0x008ea40000001000 */
[----:B--2---:R-:W-:-:S06]  /*5e60*/  VIADD R9, R22, 0xffffffe ;  /* 0x0ffffffe16097836 */ /* 0x004fcc0000000000 */
[----:B------:R-:W2:Y:S02]  /*5e70*/  F2I.FTZ.U32.TRUNC.NTZ R9, R9 ;  /* 0x0000000900097305 */ /* 0x000ea4000021f000 */
[----:B--2---:R-:W-:-:S04]  /*5e80*/  IMAD.MOV R5, RZ, RZ, -R9 ;  /* 0x000000ffff057224 */ /* 0x004fc800078e0a09 */
[----:B------:R-:W-:-:S04]  /*5e90*/  IMAD R5, R5, R26, RZ ;  /* 0x0000001a05057224 */ /* 0x000fc800078e02ff */
[----:B------:R-:W-:-:S04]  /*5ea0*/  IMAD.HI.U32 R5, R9, R5, R8 ;  /* 0x0000000509057227 */ /* 0x000fc800078e0008 */
[----:B------:R-:W-:Y:S02]  /*5eb0*/  IMAD.MOV.U32 R9, RZ, RZ, RZ ;  /* 0x000000ffff097224 */ /* 0x000fe400078e00ff */
[----:B------:R-:W-:-:S04]  /*5ec0*/  IMAD.HI.U32 R5, R5, R10, RZ ;  /* 0x0000000a05057227 */ /* 0x000fc800078e00ff */
[----:B------:R-:W-:-:S04]  /*5ed0*/  IMAD.MOV R5, RZ, RZ, -R5 ;  /* 0x000000ffff057224 */ /* 0x000fc800078e0a05 */
[----:B------:R-:W-:-:S05]  /*5ee0*/  IMAD R8, R26, R5, R10 ;  /* 0x000000051a087224 */ /* 0x000fca00078e020a */
[----:B------:R-:W-:-:S13]  /*5ef0*/  ISETP.GE.U32.AND P0, PT, R8, R26, PT ;  /* 0x0000001a0800720c */ /* 0x000fda0003f06070 */
[----:B------:R-:W-:-:S05]  /*5f00*/  @P0 IMAD.IADD R8, R8, 0x1, -R26 ;  /* 0x0000000108080824 */ /* 0x000fca00078e0a1a */
[----:B------:R-:W-:-:S13]  /*5f10*/  ISETP.GE.U32.AND P0, PT, R8, R26, PT ;  /* 0x0000001a0800720c */ /* 0x000fda0003f06070 */
[----:B------:R-:W-:Y:S01]  /*5f20*/  @P0 IMAD.IADD R8, R8, 0x1, -R26 ;  /* 0x0000000108080824 */ /* 0x000fe200078e0a1a */
[----:B------:R-:W-:Y:S01]  /*5f30*/  @!P1 LOP3.LUT R8, RZ, R26, RZ, 0x33, !PT ;  /* 0x0000001aff089212 */ /* 0x000fe200078e33ff */
[----:B------:R-:W-:Y:S06]  /*5f40*/  BRA `(.L_x_52) ;  /* 0x0000000000147947 */ /* 0x000fec0003800000 */
.L_x_51:
[----:B------:R-:W-:Y:S01]  /*5f50*/  IMAD.MOV.U32 R5, RZ, RZ, R10 ;  /* 0x000000ffff057224 */ /* 0x000fe200078e000a */
[----:B------:R-:W-:-:S07]  /*5f60*/  MOV R22, 0x5f80 ;  /* 0x00005f8000167802 */ /* 0x000fce0000000f00 */
[----:B012--5:R-:W-:Y:S05]  /*5f70*/  CALL.REL.NOINC `($__internal_1_$__cuda_sm20_rem_u64) ;  /* 0x0000002c00c07944 */ /* 0x027fea0003c00000 */
[----:B------:R-:W-:Y:S02]  /*5f80*/  IMAD.MOV.U32 R8, RZ, RZ, R26 ;  /* 0x000000ffff087224 */ /* 0x000fe400078e001a */
[----:B------:R-:W-:-:S07]  /*5f90*/  IMAD.MOV.U32 R9, RZ, RZ, R27 ;  /* 0x000000ffff097224 */ /* 0x000fce00078e001b */
.L_x_52:
[----:B-----5:R-:W-:Y:S01]  /*5fa0*/  ISETP.NE.AND P0, PT, R6, 0x1, PT ;  /* 0x000000010600780c */ /* 0x020fe20003f05270 */
[----:B------:R-:W-:-:S12]  /*5fb0*/  BSSY.RECONVERGENT B1, `(.L_x_53) ;  /* 0x000000a000017945 */ /* 0x000fd80003800200 */
[----:B------:R-:W-:Y:S05]  /*5fc0*/  @P0 BRA `(.L_x_54) ;  /* 0x0000000000200947 */ /* 0x000fea0003800000 */
[----:B------:R-:W2:Y:S01]  /*5fd0*/  I2F.F64.U64 R8, R8 ;  /* 0x0000000800087312 */ /* 0x000ea20000301800 */
[----:B------:R-:W3:Y:S07]  /*5fe0*/  LDCU.64 UR4, c[0x0][0x3a0] ;  /* 0x00007400ff0477ac */ /* 0x000eee0008000a00 */
[----:B--2---:R-:W3:Y:S02]  /*5ff0*/  F2I.U64.F64.TRUNC R26, R8 ;  /* 0x00000008001a7311 */ /* 0x004ee4000030d800 */
[----:B---3--:R-:W-:-:S04]  /*6000*/  LEA R28, P0, R26, UR4, 0x4 ;  /* 0x000000041a1c7c11 */ /* 0x008fc8000f8020ff */
[----:B------:R-:W-:Y:S01]  /*6010*/  LEA.HI.X R29, R26, UR5, R27, 0x4, P0 ;  /* 0x000000051a1d7c11 */ /* 0x000fe200080f241b */
[----:B------:R-:W-:Y:S02]  /*6020*/  IMAD.MOV.U32 R26, RZ, RZ, 0x1 ;  /* 0x00000001ff1a7424 */ /* 0x000fe400078e00ff */
[----:B------:R-:W-:-:S05]  /*6030*/  IMAD.MOV.U32 R27, RZ, RZ, 0x0 ;  /* 0x00000000ff1b7424 */ /* 0x000fca00078e00ff */
[----:B------:R2:W-:Y:S02]  /*6040*/  REDG.E.ADD.64.STRONG.GPU desc[UR8][R28.64+0x8], R26 ;  /* 0x0000081a1c00798e */ /* 0x0005e4000c12e508 */
.L_x_54:
[----:B------:R-:W-:Y:S05]  /*6050*/  BSYNC.RECONVERGENT B1 ;  /* 0x0000000000017941 */ /* 0x000fea0003800200 */
.L_x_53:
[----:B------:R-:W3:Y:S01]  /*6060*/  LDCU UR4, c[0x0][0x3ac] ;  /* 0x00007580ff0477ac */ /* 0x000ee20008000800 */
[----:B------:R-:W-:Y:S01]  /*6070*/  SHF.R.U32.HI R5, RZ, 0x2, R2 ;  /* 0x00000002ff057819 */ /* 0x000fe20000011602 */
[----:B------:R-:W-:-:S03]  /*6080*/  VIADD R11, R11, 0xb0f8a ;  /* 0x000b0f8a0b0b7836 */ /* 0x000fc60000000000 */
[----:B------:R-:W-:Y:S01]  /*6090*/  LOP3.LUT R5, R5, R2, RZ, 0x3c, !PT ;  /* 0x0000000205057212 */ /* 0x000fe200078e3cff */
[----:B------:R-:W-:-:S04]  /*60a0*/  IMAD.SHL.U32 R2, R4, 0x10, RZ ;  /* 0x0000001004027824 */ /* 0x000fc800078e00ff */
[----:B------:R-:W-:-:S05]  /*60b0*/  IMAD.SHL.U32 R6, R5, 0x2, RZ ;  /* 0x0000000205067824 */ /* 0x000fca00078e00ff */
[----:B------:R-:W-:Y:S01]  /*60c0*/  LOP3.LUT R5, R5, R6, R2, 0x96, !PT ;  /* 0x0000000605057212 */ /* 0x000fe200078e9602 */
[----:B---3--:R-:W-:-:S03]  /*60d0*/  UISETP.NE.AND.EX UP0, UPT, UR4, URZ, UPT, !UPT ;  /* 0x000000ff0400728c */ /* 0x008fc6000bf053f0 */
[----:B------:R-:W-:-:S05]  /*60e0*/  LOP3.LUT R6, R5, R4, RZ, 0x3c, !PT ;  /* 0x0000000405067212 */ /* 0x000fca00078e3cff */
[----:B------:R-:W-:Y:S01]  /*60f0*/  IMAD.IADD R5, R6, 0x1, R11 ;  /* 0x0000000106057824 */ /* 0x000fe200078e020b */
[----:B------:R-:W-:Y:S06]  /*6100*/  BRA.U UP0, `(.L_x_55) ;  /* 0x0000000100507547 */ /* 0x000fec000b800000 */
[----:B------:R-:W3:Y:S01]  /*6110*/  LDCU UR4, c[0x0][0x3a8] ;  /* 0x00007500ff0477ac */ /* 0x000ee20008000800 */
[----:B--2---:R-:W-:Y:S01]  /*6120*/  IMAD.MOV.U32 R27, RZ, RZ, RZ ;  /* 0x000000ffff1b7224 */ /* 0x004fe200078e00ff */
[----:B---3--:R-:W2:Y:S01]  /*6130*/  I2F.U32.RP R2, UR4 ;  /* 0x0000000400027d06 */ /* 0x008ea20008209000 */
[----:B------:R-:W-:-:S07]  /*6140*/  ISETP.NE.U32.AND P1, PT, RZ, UR4, PT ;  /* 0x00000004ff007c0c */ /* 0x000fce000bf25070 */
[----:B--2---:R-:W2:Y:S02]  /*6150*/  MUFU.RCP R2, R2 ;  /* 0x0000000200027308 */ /* 0x004ea40000001000 */
[----:B--2---:R-:W-:-:S06]  /*6160*/  VIADD R8, R2, 0xffffffe ;  /* 0x0ffffffe02087836 */ /* 0x004fcc0000000000 */
[----:B------:R2:W0:Y:S02]  /*6170*/  F2I.FTZ.U32.TRUNC.NTZ R9, R8 ;  /* 0x0000000800097305 */ /* 0x000424000021f000 */
[----:B--2---:R-:W-:Y:S02]  /*6180*/  IMAD.MOV.U32 R8, RZ, RZ, RZ ;  /* 0x000000ffff087224 */ /* 0x004fe400078e00ff */
[----:B0-----:R-:W-:-:S04]  /*6190*/  IMAD.MOV R23, RZ, RZ, -R9 ;  /* 0x000000ffff177224 */ /* 0x001fc800078e0a09 */
        /* <DEDUP_REMOVED lines=11> */
.L_x_55:
[----:B------:R-:W-:-:S07]  /*6250*/  MOV R22, 0x6270 ;  /* 0x0000627000167802 */ /* 0x000fce0000000f00 */
[----:B012---:R-:W-:Y:S05]  /*6260*/  CALL.REL.NOINC `($__internal_1_$__cuda_sm20_rem_u64) ;  /* 0x0000002c00047944 */ /* 0x007fea0003c00000 */
.L_x_56:
[----:B------:R-:W0:Y:S01]  /*6270*/  I2F.F64.U64 R26, R26 ;  /* 0x0000001a001a7312 */ /* 0x000e220000301800 */
[----:B------:R-:W-:Y:S02]  /*6280*/  IMAD.MOV.U32 R0, RZ, RZ, R13 ;  /* 0x000000ffff007224 */ /* 0x000fe400078e000d */
[----:B------:R-:W-:Y:S02]  /*6290*/  IMAD.MOV.U32 R2, RZ, RZ, R12 ;  /* 0x000000ffff027224 */ /* 0x000fe400078e000c */
[----:B------:R-:W-:Y:S02]  /*62a0*/  IMAD.MOV.U32 R24, RZ, RZ, -0x66666666 ;  /* 0x9999999aff187424 */ /* 0x000fe400078e00ff */
[----:B-1----:R-:W-:Y:S02]  /*62b0*/  IMAD.MOV.U32 R25, RZ, RZ, 0x3f799999 ;  /* 0x3f799999ff197424 */ /* 0x002fe400078e00ff */
[----:B------:R-:W-:Y:S02]  /*62c0*/  IMAD.MOV.U32 R22, RZ, RZ, 0x641b328c ;  /* 0x641b328cff167424 */ /* 0x000fe400078e00ff */
[----:B------:R-:W-:-:S02]  /*62d0*/  IMAD.MOV.U32 R23, RZ, RZ, 0x3fdb9192 ;  /* 0x3fdb9192ff177424 */ /* 0x000fc400078e00ff */
[----:B------:R-:W-:Y:S01]  /*62e0*/  IMAD.MOV.U32 R5, RZ, RZ, R3 ;  /* 0x000000ffff057224 */ /* 0x000fe200078e0003 */
[----:B0-----:R0:W1:Y:S06]  /*62f0*/  F2I.U64.F64.TRUNC R8, R26 ;  /* 0x0000001a00087311 */ /* 0x00106c000030d800 */
.L_x_24:
[----:B------:R-:W-:Y:S05]  /*6300*/  BSYNC B0 ;  /* 0x0000000000007941 */ /* 0x000fea0003800000 */
.L_x_23:
[----:B---34-:R-:W3:Y:S02]  /*6310*/  LDG.E R3, desc[UR8][R16.64+0x8] ;  /* 0x0000080810037981 */ /* 0x018ee4000c1e1900 */
[----:B---3--:R-:W-:-:S13]  /*6320*/  ISETP.NE.AND P0, PT, R3, RZ, PT ;  /* 0x000000ff0300720c */ /* 0x008fda0003f05270 */
[----:B------:R-:W-:Y:S05]  /*6330*/  @!P0 BRA `(.L_x_57) ;  /* 0x0000000000708947 */ /* 0x000fea0003800000 */
[----:B------:R-:W-:-:S13]  /*6340*/  ISETP.NE.AND P0, PT, R3, 0x1, PT ;  /* 0x000000010300780c */ /* 0x000fda0003f05270 */
[----:B------:R-:W-:Y:S05]  /*6350*/  @P0 BRA `(.L_x_0) ;  /* 0x0000002000d40947 */ /* 0x000fea0003800000 */
[----:B------:R-:W3:Y:S02]  /*6360*/  LDG.E.U8 R0, desc[UR8][R16.64+0x38] ;  /* 0x0000380810007981 */ /* 0x000ee4000c1e1100 */
[----:B---3--:R-:W-:-:S13]  /*6370*/  ISETP.NE.AND P0, PT, R0, RZ, PT ;  /* 0x000000ff0000720c */ /* 0x008fda0003f05270 */
[----:B------:R-:W-:Y:S05]  /*6380*/  @!P0 BRA `(.L_x_0) ;  /* 0x0000002000c88947 */ /* 0x000fea0003800000 */
[----:B------:R-:W3:Y:S02]  /*6390*/  LDG.E R0, desc[UR8][R16.64+0x34] ;  /* 0x0000340810007981 */ /* 0x000ee4000c1e1900 */
[----:B---3--:R-:W-:-:S05]  /*63a0*/  VIADD R3, R0, 0x1 ;  /* 0x0000000100037836 */ /* 0x008fca0000000000 */
[----:B------:R3:W-:Y:S01]  /*63b0*/  STG.E desc[UR8][R16.64+0x34], R3 ;  /* 0x0000340310007986 */ /* 0x0007e2000c101908 */
[----:B------:R-:W-:-:S13]  /*63c0*/  ISETP.NE.AND P0, PT, R3, 0x7, PT ;  /* 0x000000070300780c */ /* 0x000fda0003f05270 */
[----:B---3--:R-:W-:Y:S05]  /*63d0*/  @P0 BRA `(.L_x_0) ;  /* 0x0000002000b40947 */ /* 0x008fea0003800000 */
[----:B------:R-:W-:Y:S01]  /*63e0*/  SHF.R.U32.HI R0, RZ, 0x2, R5 ;  /* 0x00000002ff007819 */ /* 0x000fe20000011605 */
[----:B------:R3:W-:Y:S01]  /*63f0*/  STG.E desc[UR8][R16.64+0x8], RZ ;  /* 0x000008ff10007986 */ /* 0x0007e2000c101908 */
[----:B------:R-:W-:Y:S01]  /*6400*/  UMOV UR4, 0xc63f1412 ;  /* 0xc63f141200047882 */ /* 0x000fe20000000000 */
[----:B------:R-:W-:Y:S01]  /*6410*/  UMOV UR5, 0x3fd8b5dc ;  /* 0x3fd8b5dc00057882 */ /* 0x000fe20000000000 */
[----:B------:R-:W-:Y:S01]  /*6420*/  LOP3.LUT R3, R0, R5, RZ, 0x3c, !PT ;  /* 0x0000000500037212 */ /* 0x000fe200078e3cff */
[----:B------:R-:W-:-:S04]  /*6430*/  IMAD.SHL.U32 R0, R6, 0x10, RZ ;  /* 0x0000001006007824 */ /* 0x000fc800078e00ff */
[----:B------:R-:W-:-:S05]  /*6440*/  IMAD.SHL.U32 R2, R3, 0x2, RZ ;  /* 0x0000000203027824 */ /* 0x000fca00078e00ff */
[----:B------:R-:W-:-:S04]  /*6450*/  LOP3.LUT R3, R3, R2, R0, 0x96, !PT ;  /* 0x0000000203037212 */ /* 0x000fc800078e9600 */
[----:B------:R-:W-:Y:S01]  /*6460*/  LOP3.LUT R6, R3, R6, RZ, 0x3c, !PT ;  /* 0x0000000603067212 */ /* 0x000fe200078e3cff */
[----:B------:R-:W-:-:S03]  /*6470*/  IMAD.MOV.U32 R3, RZ, RZ, 0x2f800000 ;  /* 0x2f800000ff037424 */ /* 0x000fc600078e00ff */
[----:B------:R-:W-:-:S04]  /*6480*/  IADD3 R6, PT, PT, R11, 0x587c5, R6 ;  /* 0x000587c50b067810 */ /* 0x000fc80007ffe006 */
[----:B------:R-:W-:-:S05]  /*6490*/  I2FP.F32.U32 R6, R6 ;  /* 0x0000000600067245 */ /* 0x000fca0000201000 */
[----:B------:R-:W-:-:S06]  /*64a0*/  FFMA R2, R6, R3, 1.1641532182693481445e-10 ;  /* 0x2f00000006027423 */ /* 0x000fcc0000000003 */
[----:B------:R-:W4:Y:S02]  /*64b0*/  F2F.F64.F32 R2, R2 ;  /* 0x0000000200027310 */ /* 0x000f240000201800 */
[----:B----4-:R-:W-:-:S14]  /*64c0*/  DSETP.GEU.AND P0, PT, R2, UR4, PT ;  /* 0x0000000402007e2a */ /* 0x010fdc000bf0e000 */
[----:B---3--:R-:W-:Y:S05]  /*64d0*/  @P0 BRA `(.L_x_0) ;  /* 0x0000002000740947 */ /* 0x008fea0003800000 */
[----:B------:R3:W-:Y:S01]  /*64e0*/  STG.E.U8 desc[UR8][R16.64+0x38], RZ ;  /* 0x000038ff10007986 */ /* 0x0007e2000c101108 */
[----:B------:R-:W-:Y:S05]  /*64f0*/  BRA `(.L_x_0) ;  /* 0x00000020006c7947 */ /* 0x000fea0003800000 */
.L_x_57:
[----:B------:R-:W3:Y:S02]  /*6500*/  LDG.E.U8 R3, desc[UR8][R16.64+0x38] ;  /* 0x0000380810037981 */ /* 0x000ee4000c1e1100 */
[----:B---3--:R-:W-:-:S13]  /*6510*/  ISETP.NE.AND P0, PT, R3, 0x1, PT ;  /* 0x000000010300780c */ /* 0x008fda0003f05270 */
[----:B------:R-:W-:Y:S05]  /*6520*/  @P0 BRA `(.L_x_0) ;  /* 0x0000002000600947 */ /* 0x000fea0003800000 */
[----:B0-2---:R-:W2:Y:S01]  /*6530*/  LDG.E.64 R26, desc[UR8][R14.64+0x10] ;  /* 0x000010080e1a7981 */ /* 0x005ea2000c1e1b00 */
[----:B------:R-:W-:Y:S01]  /*6540*/  BSSY.RECONVERGENT B0, `(.L_x_58) ;  /* 0x0000099000007945 */ /* 0x000fe20003800200 */
[----:B------:R-:W-:Y:S01]  /*6550*/  IMAD.MOV.U32 R10, RZ, RZ, RZ ;  /* 0x000000ffff0a7224 */ /* 0x000fe200078e00ff */
[----:B------:R-:W-:Y:S01]  /*6560*/  CS2R R28, SRZ ;  /* 0x00000000001c7805 */ /* 0x000fe2000001ff00 */
[----:B------:R-:W-:Y:S01]  /*6570*/  IMAD.MOV.U32 R3, RZ, RZ, RZ ;  /* 0x000000ffff037224 */ /* 0x000fe200078e00ff */
[----:B--2---:R-:W-:-:S04]  /*6580*/  ISETP.NE.U32.AND P0, PT, R26, RZ, PT ;  /* 0x000000ff1a00720c */ /* 0x004fc80003f05070 */
[----:B------:R-:W-:-:S13]  /*6590*/  ISETP.NE.AND.EX P0, PT, R27, RZ, PT, P0 ;  /* 0x000000ff1b00720c */ /* 0x000fda0003f05300 */
[----:B------:R-:W-:Y:S05]  /*65a0*/  @!P0 BRA `(.L_x_59) ;  /* 0x0000000800488947 */ /* 0x000fea0003800000 */
[----:B------:R-:W2:Y:S01]  /*65b0*/  LDG.E R30, desc[UR8][R14.64+0x8] ;  /* 0x000008080e1e7981 */ /* 0x000ea2000c1e1900 */
[----:B------:R-:W-:Y:S01]  /*65c0*/  IMAD.MOV.U32 R44, RZ, RZ, R6 ;  /* 0x000000ffff2c7224 */ /* 0x000fe200078e0006 */
[----:B------:R-:W-:Y:S01]  /*65d0*/  CS2R R28, SRZ ;  /* 0x00000000001c7805 */ /* 0x000fe2000001ff00 */
[----:B------:R-:W-:Y:S02]  /*65e0*/  IMAD.MOV.U32 R45, RZ, RZ, R4 ;  /* 0x000000ffff2d7224 */ /* 0x000fe400078e0004 */
[----:B------:R-:W-:Y:S02]  /*65f0*/  IMAD.MOV.U32 R46, RZ, RZ, R0 ;  /* 0x000000ffff2e7224 */ /* 0x000fe400078e0000 */
[----:B------:R-:W-:Y:S02]  /*6600*/  IMAD.MOV.U32 R10, RZ, RZ, RZ ;  /* 0x000000ffff0a7224 */ /* 0x000fe400078e00ff */
[----:B------:R-:W-:Y:S02]  /*6610*/  IMAD.MOV.U32 R3, RZ, RZ, RZ ;  /* 0x000000ffff037224 */ /* 0x000fe400078e00ff */
[----:B------:R-:W-:-:S02]  /*6620*/  IMAD.MOV.U32 R47, RZ, RZ, RZ ;  /* 0x000000ffff2f7224 */ /* 0x000fc400078e00ff */
[----:B------:R-:W-:Y:S01]  /*6630*/  IMAD.MOV.U32 R49, RZ, RZ, RZ ;  /* 0x000000ffff317224 */ /* 0x000fe200078e00ff */
[----:B--2---:R-:W0:Y:S06]  /*6640*/  I2F.F64 R30, R30 ;  /* 0x0000001e001e7312 */ /* 0x004e2c0000201c00 */
.L_x_67:
[----:B------:R-:W-:Y:S01]  /*6650*/  ISETP.NE.AND P0, PT, R10, 0x2, PT ;  /* 0x000000020a00780c */ /* 0x000fe20003f05270 */
[----:B------:R-:W-:Y:S01]  /*6660*/  BSSY.RECONVERGENT B1, `(.L_x_60) ;  /* 0x0000067000017945 */ /* 0x000fe20003800200 */
[----:B------:R-:W-:Y:S02]  /*6670*/  IMAD.MOV.U32 R6, RZ, RZ, R44 ;  /* 0x000000ffff067224 */ /* 0x000fe400078e002c */
[----:B------:R-:W-:Y:S02]  /*6680*/  IMAD.MOV.U32 R4, RZ, RZ, R45 ;  /* 0x000000ffff047224 */ /* 0x000fe400078e002d */
[----:B------:R-:W-:Y:S02]  /*6690*/  IMAD.MOV.U32 R0, RZ, RZ, R46 ;  /* 0x000000ffff007224 */ /* 0x000fe400078e002e */
[----:B------:R-:W-:Y:S02]  /*66a0*/  IMAD.MOV.U32 R36, RZ, RZ, R3 ;  /* 0x000000ffff247224 */ /* 0x000fe400078e0003 */
[----:B------:R-:W-:-:S03]  /*66b0*/  IMAD.MOV.U32 R10, RZ, RZ, RZ ;  /* 0x000000ffff0a7224 */ /* 0x000fc600078e00ff */
[----:B------:R-:W-:Y:S05]  /*66c0*/  @!P0 BRA `(.L_x_61) ;  /* 0x0000000400808947 */ /* 0x000fea0003800000 */
[----:B------:R-:W-:Y:S01]  /*66d0*/  SHF.R.U32.HI R0, RZ, 0x2, R5 ;  /* 0x00000002ff007819 */ /* 0x000fe20000011605 */
[----:B------:R-:W-:Y:S03]  /*66e0*/  BSSY.RECONVERGENT B2, `(.L_x_62) ;  /* 0x000003d000027945 */ /* 0x000fe60003800200 */
[----:B------:R-:W-:Y:S01]  /*66f0*/  LOP3.LUT R3, R0, R5, RZ, 0x3c, !PT ;  /* 0x0000000500037212 */ /* 0x000fe200078e3cff */
[----:B------:R-:W-:Y:S02]  /*6700*/  IMAD.SHL.U32 R0, R44, 0x10, RZ ;  /* 0x000000102c007824 */ /* 0x000fe400078e00ff */
[----:B------:R-:W-:Y:S02]  /*6710*/  IMAD.MOV.U32 R5, RZ, RZ, 0x3e055027 ;  /* 0x3e055027ff057424 */ /* 0x000fe400078e00ff */
[----:B------:R-:W-:-:S05]  /*6720*/  IMAD.SHL.U32 R4, R3, 0x2, RZ ;  /* 0x0000000203047824 */ /* 0x000fca00078e00ff */
[----:B------:R-:W-:-:S04]  /*6730*/  LOP3.LUT R3, R3, R4, R0, 0x96, !PT ;  /* 0x0000000403037212 */ /* 0x000fc800078e9600 */
[----:B------:R-:W-:Y:S01]  /*6740*/  LOP3.LUT R4, R3, R44, RZ, 0x3c, !PT ;  /* 0x0000002c03047212 */ /* 0x000fe200078e3cff */
[----:B------:R-:W-:-:S03]  /*6750*/  IMAD.MOV.U32 R3, RZ, RZ, 0x2f800000 ;  /* 0x2f800000ff037424 */ /* 0x000fc600078e00ff */
[C---:B------:R-:W-:Y:S01]  /*6760*/  IADD3 R0, PT, PT, R11.reuse, 0x587c5, R4 ;  /* 0x000587c50b007810 */ /* 0x040fe20007ffe004 */
[----:B------:R-:W-:-:S03]  /*6770*/  VIADD R11, R11, 0xb0f8a ;  /* 0x000b0f8a0b0b7836 */ /* 0x000fc60000000000 */
[----:B------:R-:W-:-:S05]  /*6780*/  I2FP.F32.U32 R0, R0 ;  /* 0x0000000000007245 */ /* 0x000fca0000201000 */
[----:B------:R-:W-:-:S05]  /*6790*/  FFMA R3, R0, R3, 1.1641532182693481445e-10 ;  /* 0x2f00000000037423 */ /* 0x000fca0000000003 */
[----:B------:R-:W-:-:S13]  /*67a0*/  FSETP.GEU.AND P0, PT, R3, 1.175494350822287508e-38, PT ;  /* 0x008000000300780b */ /* 0x000fda0003f0e000 */
[----:B------:R-:W-:-:S04]  /*67b0*/  @!P0 FMUL R3, R3, 8388608 ;  /* 0x4b00000003038820 */ /* 0x000fc80000400000 */
[----:B------:R-:W-:-:S05]  /*67c0*/  VIADD R0, R3, 0xc0d55555 ;  /* 0xc0d5555503007836 */ /* 0x000fca0000000000 */
[----:B------:R-:W-:-:S05]  /*67d0*/  LOP3.LUT R6, R0, 0xff800000, RZ, 0xc0, !PT ;  /* 0xff80000000067812 */ /* 0x000fca00078ec0ff */
[----:B------:R-:W-:-:S04]  /*67e0*/  IMAD.IADD R0, R3, 0x1, -R6 ;  /* 0x0000000103007824 */ /* 0x000fc800078e0a06 */
[----:B------:R-:W-:Y:S01]  /*67f0*/  FADD R10, R0, -1 ;  /* 0xbf800000000a7421 */ /* 0x000fe20000000000 */
[----:B------:R-:W-:Y:S02]  /*6800*/  FSEL R0, RZ, -23, P0 ;  /* 0xc1b80000ff007808 */ /* 0x000fe40000000000 */
[----:B------:R-:W-:Y:S01]  /*6810*/  ISETP.GT.U32.AND P0, PT, R3, 0x7f7fffff, PT ;  /* 0x7f7fffff0300780c */ /* 0x000fe20003f04070 */
[----:B------:R-:W-:-:S04]  /*6820*/  FFMA R5, R10, -R5, 0.14084610342979431152 ;  /* 0x3e1039f60a057423 */ /* 0x000fc80000000805 */
[----:B------:R-:W-:-:S04]  /*6830*/  FFMA R5, R10, R5, -0.12148627638816833496 ;  /* 0xbdf8cdcc0a057423 */ /* 0x000fc80000000005 */
[----:B------:R-:W-:-:S04]  /*6840*/  FFMA R5, R10, R5, 0.13980610668659210205 ;  /* 0x3e0f29550a057423 */ /* 0x000fc80000000005 */
[----:B------:R-:W-:-:S04]  /*6850*/  FFMA R5, R10, R5, -0.16684235632419586182 ;  /* 0xbe2ad8b90a057423 */ /* 0x000fc80000000005 */
[----:B------:R-:W-:-:S04]  /*6860*/  FFMA R5, R10, R5, 0.20012299716472625732 ;  /* 0x3e4ced0b0a057423 */ /* 0x000fc80000000005 */
[----:B------:R-:W-:-:S04]  /*6870*/  FFMA R5, R10, R5, -0.24999669194221496582 ;  /* 0xbe7fff220a057423 */ /* 0x000fc80000000005 */
[----:B------:R-:W-:-:S04]  /*6880*/  FFMA R5, R10, R5, 0.33333182334899902344 ;  /* 0x3eaaaa780a057423 */ /* 0x000fc80000000005 */
[C---:B------:R-:W-:Y:S01]  /*6890*/  FFMA R13, R10.reuse, R5, -0.5 ;  /* 0xbf0000000a0d7423 */ /* 0x040fe20000000005 */
[----:B------:R-:W-:Y:S01]  /*68a0*/  I2FP.F32.S32 R5, R6 ;  /* 0x0000000600057245 */ /* 0x000fe20000201400 */
[----:B------:R-:W-:Y:S02]  /*68b0*/  IMAD.MOV.U32 R6, RZ, RZ, 0x7f800000 ;  /* 0x7f800000ff067424 */ /* 0x000fe400078e00ff */
[C---:B------:R-:W-:Y:S02]  /*68c0*/  FMUL R13, R10.reuse, R13 ;  /* 0x0000000d0a0d7220 */ /* 0x040fe40000400000 */
[----:B------:R-:W-:Y:S01]  /*68d0*/  FFMA R0, R5, 1.1920928955078125e-07, R0 ;  /* 0x3400000005007823 */ /* 0x000fe20000000000 */
[----:B------:R-:W-:Y:S01]  /*68e0*/  SHF.R.U32.HI R5, RZ, 0x2, R2 ;  /* 0x00000002ff057819 */ /* 0x000fe20000011602 */
[----:B------:R-:W-:-:S03]  /*68f0*/  FFMA R13, R10, R13, R10 ;  /* 0x0000000d0a0d7223 */ /* 0x000fc6000000000a */
[----:B------:R-:W-:Y:S01]  /*6900*/  LOP3.LUT R5, R5, R2, RZ, 0x3c, !PT ;  /* 0x0000000205057212 */ /* 0x000fe200078e3cff */
[----:B------:R-:W-:Y:S01]  /*6910*/  FFMA R13, R0, 0.69314718246459960938, R13 ;  /* 0x3f317218000d7823 */ /* 0x000fe2000000000d */
[C---:B------:R-:W-:Y:S01]  /*6920*/  @P0 FFMA R13, R3.reuse, R6, +INF ;  /* 0x7f800000030d0423 */ /* 0x040fe20000000006 */
[----:B------:R-:W-:Y:S01]  /*6930*/  IMAD.SHL.U32 R0, R4, 0x10, RZ ;  /* 0x0000001004007824 */ /* 0x000fe200078e00ff */
[----:B------:R-:W-:Y:S01]  /*6940*/  FSETP.NEU.AND P0, PT, R3, RZ, PT ;  /* 0x000000ff0300720b */ /* 0x000fe20003f0d000 */
[----:B------:R-:W-:Y:S02]  /*6950*/  IMAD.SHL.U32 R2, R5, 0x2, RZ ;  /* 0x0000000205027824 */ /* 0x000fe400078e00ff */
[----:B------:R-:W-:-:S03]  /*6960*/  FMUL R13, R13, -2 ;  /* 0xc00000000d0d7820 */ /* 0x000fc60000400000 */
[----:B------:R-:W-:Y:S02]  /*6970*/  LOP3.LUT R3, R5, R2, R0, 0x96, !PT ;  /* 0x0000000205037212 */ /* 0x000fe400078e9600 */
[----:B------:R-:W-:Y:S02]  /*6980*/  FSEL R13, R13, +INF , P0 ;  /* 0x7f8000000d0d7808 */ /* 0x000fe40000000000 */
[----:B------:R-:W-:Y:S02]  /*6990*/  LOP3.LUT R6, R3, R4, RZ, 0x3c, !PT ;  /* 0x0000000403067212 */ /* 0x000fe400078e3cff */
[----:B------:R2:W3:Y:S01]  /*69a0*/  MUFU.RSQ R2, R13 ;  /* 0x0000000d00027308 */ /* 0x0004e20000001400 */
[----:B------:R-:W-:Y:S02]  /*69b0*/  VIADD R3, R13, 0xf3000000 ;  /* 0xf30000000d037836 */ /* 0x000fe40000000000 */
[----:B------:R-:W-:-:S03]  /*69c0*/  IMAD.IADD R0, R11, 0x1, R6 ;  /* 0x000000010b007824 */ /* 0x000fc600078e0206 */
[----:B------:R-:W-:Y:S01]  /*69d0*/  ISETP.GT.U32.AND P0, PT, R3, 0x727fffff, PT ;  /* 0x727fffff0300780c */ /* 0x000fe20003f04070 */
[----:B------:R-:W-:Y:S01]  /*69e0*/  IMAD.MOV.U32 R3, RZ, RZ, 0x30c90fdb ;  /* 0x30c90fdbff037424 */ /* 0x000fe200078e00ff */
[----:B------:R-:W-:-:S05]  /*69f0*/  I2FP.F32.U32 R0, R0 ;  /* 0x0000000000007245 */ /* 0x000fca0000201000 */
[----:B------:R-:W-:-:S06]  /*6a00*/  FFMA R12, R0, R3, 7.314590599882819788e-10 ;  /* 0x30490fdb000c7423 */ /* 0x000fcc0000000003 */
[----:B--23--:R-:W-:Y:S05]  /*6a10*/  @!P0 BRA `(.L_x_63) ;  /* 0x0000000000148947 */ /* 0x00cfea0003800000 */
[----:B------:R-:W-:Y:S01]  /*6a20*/  IMAD.MOV.U32 R2, RZ, RZ, R13 ;  /* 0x000000ffff027224 */ /* 0x000fe200078e000d */
[----:B------:R-:W-:-:S07]  /*6a30*/  MOV R5, 0x6a50 ;  /* 0x00006a5000057802 */ /* 0x000fce0000000f00 */
[----:B01----:R-:W-:Y:S05]  /*6a40*/  CALL.REL.NOINC `($__internal_2_$__cuda_sm20_sqrt_rn_f32_slowpath) ;  /* 0x0000002800147944 */ /* 0x003fea0003c00000 */
[----:B------:R-:W-:Y:S01]  /*6a50*/  IMAD.MOV.U32 R0, RZ, RZ, R32 ;  /* 0x000000ffff007224 */ /* 0x000fe200078e0020 */
[----:B------:R-:W-:Y:S06]  /*6a60*/  BRA `(.L_x_64) ;  /* 0x0000000000107947 */ /* 0x000fec0003800000 */
.L_x_63:
[----:B------:R-:W-:Y:S01]  /*6a70*/  FMUL.FTZ R0, R13, R2 ;  /* 0x000000020d007220 */ /* 0x000fe20000410000 */
[----:B------:R-:W-:-:S03]  /*6a80*/  FMUL.FTZ R2, R2, 0.5 ;  /* 0x3f00000002027820 */ /* 0x000fc60000410000 */
[----:B------:R-:W-:-:S04]  /*6a90*/  FFMA R3, -R0, R0, R13 ;  /* 0x0000000000037223 */ /* 0x000fc8000000010d */
[----:B------:R-:W-:-:S07]  /*6aa0*/  FFMA R0, R3, R2, R0 ;  /* 0x0000000203007223 */ /* 0x000fce0000000000 */
.L_x_64:
[----:B------:R-:W-:Y:S05]  /*6ab0*/  BSYNC.RECONVERGENT B2 ;  /* 0x0000000000027941 */ /* 0x000fea0003800200 */
.L_x_62:
[----:B------:R-:W-:Y:S01]  /*6ac0*/  FMUL.RZ R2, R12, 0.15915493667125701904 ;  /* 0x3e22f9830c027820 */ /* 0x000fe2000040c000 */
[----:B------:R-:W-:Y:S02]  /*6ad0*/  IMAD.MOV.U32 R10, RZ, RZ, 0x3fe66666 ;  /* 0x3fe66666ff0a7424 */ /* 0x000fe400078e00ff */
[----:B------:R-:W-:Y:S01]  /*6ae0*/  IMAD.MOV.U32 R12, RZ, RZ, 0x3bbb989d ;  /* 0x3bbb989dff0c7424 */ /* 0x000fe200078e00ff */
[----:B------:R-:W2:Y:S01]  /*6af0*/  MUFU.SIN R3, R2 ;  /* 0x0000000200037308 */ /* 0x000ea20000000400 */
[----:B------:R-:W-:-:S07]  /*6b00*/  IMAD.MOV.U32 R13, RZ, RZ, 0x437c0000 ;  /* 0x437c0000ff0d7424 */ /* 0x000fce00078e00ff */
[----:B------:R-:W3:Y:S01]  /*6b10*/  MUFU.COS R5, R2 ;  /* 0x0000000200057308 */ /* 0x000ee20000000000 */
[----:B--2---:R-:W-:-:S04]  /*6b20*/  FMUL R3, R3, R0 ;  /* 0x0000000003037220 */ /* 0x004fc80000400000 */
[----:B------:R-:W-:Y:S01]  /*6b30*/  FFMA R3, R3, R10, -0.72000002861022949219 ;  /* 0xbf3851ec03037423 */ /* 0x000fe2000000000a */
[----:B---3--:R-:W-:-:S03]  /*6b40*/  FMUL R5, R5, R0 ;  /* 0x0000000005057220 */ /* 0x008fc60000400000 */
[----:B------:R-:W-:Y:S01]  /*6b50*/  FFMA.SAT R0, R3, R12, 0.5 ;  /* 0x3f00000003007423 */ /* 0x000fe2000000200c */
[----:B------:R-:W-:-:S03]  /*6b60*/  FFMA R5, R5, R10, -0.72000002861022949219 ;  /* 0xbf3851ec05057423 */ /* 0x000fc6000000000a */
[----:B------:R-:W-:Y:S01]  /*6b70*/  FFMA.RM R10, R0, R13, 12582913 ;  /* 0x4b400001000a7423 */ /* 0x000fe2000000400d */
[----:B------:R-:W-:-:S03]  /*6b80*/  FFMA.SAT R0, R5, R12, 0.5 ;  /* 0x3f00000005007423 */ /* 0x000fc6000000200c */
[C---:B------:R-:W-:Y:S01]  /*6b90*/  FADD R2, R10.reuse, -12583039 ;  /* 0xcb40007f0a027421 */ /* 0x040fe20000000000 */
[----:B------:R-:W-:Y:S02]  /*6ba0*/  IMAD.SHL.U32 R10, R10, 0x800000, RZ ;  /* 0x008000000a0a7824 */ /* 0x000fe400078e00ff */
[----:B------:R-:W-:Y:S01]  /*6bb0*/  FFMA.RM R0, R0, R13, 12582913 ;  /* 0x4b40000100007423 */ /* 0x000fe2000000400d */
[----:B------:R-:W-:-:S03]  /*6bc0*/  FFMA R12, R3, 1.4426950216293334961, -R2 ;  /* 0x3fb8aa3b030c7823 */ /* 0x000fc60000000802 */
[C---:B------:R-:W-:Y:S01]  /*6bd0*/  FADD R2, R0.reuse, -12583039 ;  /* 0xcb40007f00027421 */ /* 0x040fe20000000000 */
[----:B------:R-:W-:Y:S01]  /*6be0*/  FFMA R13, R3, 1.925963033500011079e-08, R12 ;  /* 0x32a57060030d7823 */ /* 0x000fe2000000000c */
[----:B------:R-:W-:Y:S02]  /*6bf0*/  IMAD.SHL.U32 R3, R0, 0x800000, RZ ;  /* 0x0080000000037824 */ /* 0x000fe400078e00ff */
[C---:B------:R-:W-:Y:S01]  /*6c00*/  FFMA R2, R5.reuse, 1.4426950216293334961, -R2 ;  /* 0x3fb8aa3b05027823 */ /* 0x040fe20000000802 */
[----:B------:R-:W-:Y:S02]  /*6c10*/  IMAD.MOV.U32 R0, RZ, RZ, R44 ;  /* 0x000000ffff007224 */ /* 0x000fe400078e002c */
[----:B------:R-:W2:Y:S01]  /*6c20*/  MUFU.EX2 R13, R13 ;  /* 0x0000000d000d7308 */ /* 0x000ea20000000800 */
[----:B------:R-:W-:Y:S01]  /*6c30*/  FFMA R12, R5, 1.925963033500011079e-08, R2 ;  /* 0x32a57060050c7823 */ /* 0x000fe20000000002 */
[----:B------:R-:W-:Y:S02]  /*6c40*/  IMAD.MOV.U32 R5, RZ, RZ, R46 ;  /* 0x000000ffff057224 */ /* 0x000fe400078e002e */
[----:B------:R-:W-:-:S02]  /*6c50*/  IMAD.MOV.U32 R2, RZ, RZ, R45 ;  /* 0x000000ffff027224 */ /* 0x000fc400078e002d */
[----:B------:R-:W-:Y:S02]  /*6c60*/  IMAD.MOV.U32 R46, RZ, RZ, R44 ;  /* 0x000000ffff2e7224 */ /* 0x000fe400078e002c */
[----:B------:R-:W3:Y:S01]  /*6c70*/  MUFU.EX2 R12, R12 ;  /* 0x0000000c000c7308 */ /* 0x000ee20000000800 */
[----:B------:R-:W-:Y:S02]  /*6c80*/  IMAD.MOV.U32 R44, RZ, RZ, R6 ;  /* 0x000000ffff2c7224 */ /* 0x000fe400078e0006 */
[----:B------:R-:W-:Y:S02]  /*6c90*/  IMAD.MOV.U32 R45, RZ, RZ, R4 ;  /* 0x000000ffff2d7224 */ /* 0x000fe400078e0004 */
[----:B--2---:R-:W-:Y:S01]  /*6ca0*/  FMUL R36, R10, R13 ;  /* 0x0000000d0a247220 */ /* 0x004fe20000400000 */
[----:B------:R-:W-:Y:S02]  /*6cb0*/  IMAD.MOV.U32 R10, RZ, RZ, 0x2 ;  /* 0x00000002ff0a7424 */ /* 0x000fe400078e00ff */
[----:B---3--:R-:W-:-:S07]  /*6cc0*/  FMUL R3, R3, R12 ;  /* 0x0000000c03037220 */ /* 0x008fce0000400000 */
.L_x_61:
[----:B------:R-:W-:Y:S05]  /*6cd0*/  BSYNC.RECONVERGENT B1 ;  /* 0x0000000000017941 */ /* 0x000fea0003800200 */
.L_x_60:
[----:B0-----:R-:W0:Y:S01]  /*6ce0*/  MUFU.RCP64H R13, R31 ;  /* 0x0000001f000d7308 */ /* 0x001e220000001800 */
[----:B------:R-:W-:Y:S01]  /*6cf0*/  IMAD.MOV.U32 R12, RZ, RZ, 0x1 ;  /* 0x00000001ff0c7424 */ /* 0x000fe200078e00ff */
[----:B------:R-:W-:Y:S06]  /*6d00*/  BSSY.RECONVERGENT B1, `(.L_x_65) ;  /* 0x0000016000017945 */ /* 0x000fec0003800200 */
[----:B------:R-:W2:Y:S01]  /*6d10*/  F2F.F64.F32 R32, R36 ;  /* 0x0000002400207310 */ /* 0x000ea20000201800 */
[----:B0-----:R-:W-:-:S08]  /*6d20*/  DFMA R14, -R30, R12, 1 ;  /* 0x3ff000001e0e742b */ /* 0x001fd0000000010c */
[----:B------:R-:W-:-:S08]  /*6d30*/  DFMA R14, R14, R14, R14 ;  /* 0x0000000e0e0e722b */ /* 0x000fd0000000000e */
[----:B------:R-:W-:Y:S02]  /*6d40*/  DFMA R14, R12, R14, R12 ;  /* 0x0000000e0c0e722b */ /* 0x000fe4000000000c */
[----:B--2---:R-:W-:-:S06]  /*6d50*/  DMUL R12, R32, R22 ;  /* 0x00000016200c7228 */ /* 0x004fcc0000000000 */
[----:B------:R-:W-:Y:S02]  /*6d60*/  DFMA R34, -R30, R14, 1 ;  /* 0x3ff000001e22742b */ /* 0x000fe4000000010e */
[----:B------:R-:W-:-:S06]  /*6d70*/  DFMA R12, R32, R22, R12 ;  /* 0x00000016200c722b */ /* 0x000fcc000000000c */
[----:B------:R-:W-:-:S04]  /*6d80*/  DFMA R34, R14, R34, R14 ;  /* 0x000000220e22722b */ /* 0x000fc8000000000e */
[----:B------:R-:W-:-:S04]  /*6d90*/  FSETP.GEU.AND P1, PT, |R13|, 6.5827683646048100446e-37, PT ;  /* 0x036000000d00780b */ /* 0x000fc80003f2e200 */
[----:B------:R-:W-:-:S08]  /*6da0*/  DMUL R32, R12, R34 ;  /* 0x000000220c207228 */ /* 0x000fd00000000000 */
[----:B------:R-:W-:-:S08]  /*6db0*/  DFMA R14, -R30, R32, R12 ;  /* 0x000000201e0e722b */ /* 0x000fd0000000010c */
[----:B------:R-:W-:-:S10]  /*6dc0*/  DFMA R14, R34, R14, R32 ;  /* 0x0000000e220e722b */ /* 0x000fd40000000020 */
[----:B------:R-:W-:-:S05]  /*6dd0*/  FFMA R32, RZ, R31, R15 ;  /* 0x0000001fff207223 */ /* 0x000fca000000000f */
[----:B------:R-:W-:-:S13]  /*6de0*/  FSETP.GT.AND P0, PT, |R32|, 1.469367938527859385e-39, PT ;  /* 0x001000002000780b */ /* 0x000fda0003f04200 */
[----:B------:R-:W-:Y:S05]  /*6df0*/  @P0 BRA P1, `(.L_x_66) ;  /* 0x0000000000180947 */ /* 0x000fea0000800000 */
[----:B------:R-:W-:Y:S01]  /*6e00*/  IMAD.MOV.U32 R36, RZ, RZ, R12 ;  /* 0x000000ffff247224 */ /* 0x000fe200078e000c */
[----:B------:R-:W-:Y:S01]  /*6e10*/  MOV R12, 0x6e60 ;  /* 0x00006e60000c7802 */ /* 0x000fe20000000f00 */
[----:B------:R-:W-:Y:S02]  /*6e20*/  IMAD.MOV.U32 R37, RZ, RZ, R13 ;  /* 0x000000ffff257224 */ /* 0x000fe400078e000d */
[----:B------:R-:W-:Y:S02]  /*6e30*/  IMAD.MOV.U32 R34, RZ, RZ, R30 ;  /* 0x000000ffff227224 */ /* 0x000fe400078e001e */
[----:B------:R-:W-:-:S07]  /*6e40*/  IMAD.MOV.U32 R35, RZ, RZ, R31 ;  /* 0x000000ffff237224 */ /* 0x000fce00078e001f */
[----:B-1----:R-:W-:Y:S05]  /*6e50*/  CALL.REL.NOINC `($__internal_0_$__cuda_sm20_div_rn_f64_full) ;  /* 0x0000001800987944 */ /* 0x002fea0003c00000 */
.L_x_66:
[----:B------:R-:W-:Y:S05]  /*6e60*/  BSYNC.RECONVERGENT B1 ;  /* 0x0000000000017941 */ /* 0x000fea0003800200 */
.L_x_65:
[----:B------:R-:W-:Y:S01]  /*6e70*/  IADD3 R47, P0, PT, R47, 0x1, RZ ;  /* 0x000000012f2f7810 */ /* 0x000fe20007f1e0ff */
[----:B------:R-:W-:-:S04]  /*6e80*/  DADD R28, R14, R28 ;  /* 0x000000000e1c7229 */ /* 0x000fc8000000001c */
[----:B------:R-:W-:Y:S01]  /*6e90*/  IMAD.X R49, RZ, RZ, R49, P0 ;  /* 0x000000ffff317224 */ /* 0x000fe200000e0631 */
[----:B------:R-:W-:-:S04]  /*6ea0*/  ISETP.GT.U32.AND P0, PT, R26, R47, PT ;  /* 0x0000002f1a00720c */ /* 0x000fc80003f04070 */
[----:B------:R-:W-:-:S13]  /*6eb0*/  ISETP.GT.U32.AND.EX P0, PT, R27, R49, PT, P0 ;  /* 0x000000311b00720c */ /* 0x000fda0003f04100 */
[----:B------:R-:W-:Y:S05]  /*6ec0*/  @P0 BRA `(.L_x_67) ;  /* 0xfffffff400e00947 */ /* 0x000fea000383ffff */
.L_x_59:
[----:B------:R-:W-:Y:S05]  /*6ed0*/  BSYNC.RECONVERGENT B0 ;  /* 0x0000000000007941 */ /* 0x000fea0003800200 */
.L_x_58:
[----:B------:R-:W2:Y:S01]  /*6ee0*/  LDG.E.64 R22, desc[UR8][R18.64+0x10] ;  /* 0x0000100812167981 */ /* 0x000ea2000c1e1b00 */
[----:B------:R-:W-:Y:S01]  /*6ef0*/  BSSY.RECONVERGENT B0, `(.L_x_68) ;  /* 0x0000092000007945 */ /* 0x000fe20003800200 */
[----:B--2---:R-:W-:-:S04]  /*6f00*/  ISETP.NE.U32.AND P0, PT, R22, RZ, PT ;  /* 0x000000ff1600720c */ /* 0x004fc80003f05070 */
[----:B------:R-:W-:-:S13]  /*6f10*/  ISETP.NE.AND.EX P0, PT, R23, RZ, PT, P0 ;  /* 0x000000ff1700720c */ /* 0x000fda0003f05300 */
[----:B------:R-:W-:Y:S05]  /*6f20*/  @!P0 BRA `(.L_x_69) ;  /* 0x0000000800388947 */ /* 0x000fea0003800000 */
[----:B------:R-:W2:Y:S01]  /*6f30*/  LDG.E R26, desc[UR8][R18.64+0x8] ;  /* 0x00000808121a7981 */ /* 0x000ea2000c1e1900 */
[----:B------:R-:W-:Y:S02]  /*6f40*/  IMAD.MOV.U32 R30, RZ, RZ, R6 ;  /* 0x000000ffff1e7224 */ /* 0x000fe400078e0006 */
[----:B------:R-:W-:Y:S02]  /*6f50*/  IMAD.MOV.U32 R31, RZ, RZ, R4 ;  /* 0x000000ffff1f7224 */ /* 0x000fe400078e0004 */
[----:B------:R-:W-:Y:S02]  /*6f60*/  IMAD.MOV.U32 R44, RZ, RZ, R0 ;  /* 0x000000ffff2c7224 */ /* 0x000fe400078e0000 */
[----:B------:R-:W-:Y:S02]  /*6f70*/  IMAD.MOV.U32 R45, RZ, RZ, RZ ;  /* 0x000000ffff2d7224 */ /* 0x000fe400078e00ff */
[----:B------:R-:W-:Y:S01]  /*6f80*/  IMAD.MOV.U32 R47, RZ, RZ, RZ ;  /* 0x000000ffff2f7224 */ /* 0x000fe200078e00ff */
[----:B--2---:R-:W0:Y:S06]  /*6f90*/  I2F.F64 R26, R26 ;  /* 0x0000001a001a7312 */ /* 0x004e2c0000201c00 */
.L_x_77:
        /* <DEDUP_REMOVED lines=66> */
.L_x_73:
[----:B------:R-:W-:Y:S01]  /*73c0*/  FMUL.FTZ R0, R13, R2 ;  /* 0x000000020d007220 */ /* 0x000fe20000410000 */
[----:B------:R-:W-:-:S03]  /*73d0*/  FMUL.FTZ R2, R2, 0.5 ;  /* 0x3f00000002027820 */ /* 0x000fc60000410000 */
[----:B------:R-:W-:-:S04]  /*73e0*/  FFMA R3, -R0, R0, R13 ;  /* 0x0000000000037223 */ /* 0x000fc8000000010d */
[----:B------:R-:W-:-:S07]  /*73f0*/  FFMA R0, R3, R2, R0 ;  /* 0x0000000203007223 */ /* 0x000fce0000000000 */
.L_x_74:
[----:B------:R-:W-:Y:S05]  /*7400*/  BSYNC.RECONVERGENT B2 ;  /* 0x0000000000027941 */ /* 0x000fea0003800200 */
.L_x_72:
        /* <DEDUP_REMOVED lines=33> */
.L_x_71:
[----:B------:R-:W-:Y:S05]  /*7620*/  BSYNC.RECONVERGENT B1 ;  /* 0x0000000000017941 */ /* 0x000fea0003800200 */
.L_x_70:
[----:B0-----:R-:W0:Y:S01]  /*7630*/  MUFU.RCP64H R13, R27 ;  /* 0x0000001b000d7308 */ /* 0x001e220000001800 */
[----:B------:R-:W-:Y:S01]  /*7640*/  IMAD.MOV.U32 R12, RZ, RZ, 0x1 ;  /* 0x00000001ff0c7424 */ /* 0x000fe200078e00ff */
[----:B------:R-:W-:Y:S06]  /*7650*/  BSSY.RECONVERGENT B1, `(.L_x_75) ;  /* 0x0000015000017945 */ /* 0x000fec0003800200 */
[----:B------:R-:W2:Y:S01]  /*7660*/  F2F.F64.F32 R36, R32 ;  /* 0x0000002000247310 */ /* 0x000ea20000201800 */
[----:B0-----:R-:W-:Y:S02]  /*7670*/  DFMA R14, -R26, R12, 1 ;  /* 0x3ff000001a0e742b */ /* 0x001fe4000000010c */
[----:B--2---:R-:W-:-:S06]  /*7680*/  DMUL R36, R36, R20 ;  /* 0x0000001424247228 */ /* 0x004fcc0000000000 */
[----:B------:R-:W-:-:S08]  /*7690*/  DFMA R14, R14, R14, R14 ;  /* 0x0000000e0e0e722b */ /* 0x000fd0000000000e */
[----:B------:R-:W-:Y:S01]  /*76a0*/  DFMA R14, R12, R14, R12 ;  /* 0x0000000e0c0e722b */ /* 0x000fe2000000000c */
[----:B------:R-:W-:-:S07]  /*76b0*/  FSETP.GEU.AND P1, PT, |R37|, 6.5827683646048100446e-37, PT ;  /* 0x036000002500780b */ /* 0x000fce0003f2e200 */
[----:B------:R-:W-:-:S08]  /*76c0*/  DFMA R12, -R26, R14, 1 ;  /* 0x3ff000001a0c742b */ /* 0x000fd0000000010e */
[----:B------:R-:W-:-:S08]  /*76d0*/  DFMA R12, R14, R12, R14 ;  /* 0x0000000c0e0c722b */ /* 0x000fd0000000000e */
        /* <DEDUP_REMOVED lines=8> */
[----:B------:R-:W-:-:S07]  /*7760*/  IMAD.MOV.U32 R35, RZ, RZ, R27 ;  /* 0x000000ffff237224 */ /* 0x000fce00078e001b */
[----:B-1----:R-:W-:Y:S05]  /*7770*/  CALL.REL.NOINC `($__internal_0_$__cuda_sm20_div_rn_f64_full) ;  /* 0x0000001000507944 */ /* 0x002fea0003c00000 */
[----:B------:R-:W-:Y:S02]  /*7780*/  IMAD.MOV.U32 R12, RZ, RZ, R14 ;  /* 0x000000ffff0c7224 */ /* 0x000fe400078e000e */
[----:B------:R-:W-:-:S07]  /*7790*/  IMAD.MOV.U32 R13, RZ, RZ, R15 ;  /* 0x000000ffff0d7224 */ /* 0x000fce00078e000f */
.L_x_76:
[----:B------:R-:W-:Y:S05]  /*77a0*/  BSYNC.RECONVERGENT B1 ;  /* 0x0000000000017941 */ /* 0x000fea0003800200 */
.L_x_75:
[----:B------:R-:W-:Y:S01]  /*77b0*/  IADD3 R45, P0, PT, R45, 0x1, RZ ;  /* 0x000000012d2d7810 */ /* 0x000fe20007f1e0ff */
[----:B------:R-:W-:-:S04]  /*77c0*/  DADD R28, R12, R28 ;  /* 0x000000000c1c7229 */ /* 0x000fc8000000001c */
[----:B------:R-:W-:Y:S01]  /*77d0*/  IMAD.X R47, RZ, RZ, R47, P0 ;  /* 0x000000ffff2f7224 */ /* 0x000fe200000e062f */
[----:B------:R-:W-:-:S04]  /*77e0*/  ISETP.GT.U32.AND P0, PT, R22, R45, PT ;  /* 0x0000002d1600720c */ /* 0x000fc80003f04070 */
[----:B------:R-:W-:-:S13]  /*77f0*/  ISETP.GT.U32.AND.EX P0, PT, R23, R47, PT, P0 ;  /* 0x0000002f1700720c */ /* 0x000fda0003f04100 */
[----:B------:R-:W-:Y:S05]  /*7800*/  @P0 BRA `(.L_x_77) ;  /* 0xfffffff400e40947 */ /* 0x000fea000383ffff */
.L_x_69:
[----:B------:R-:W-:Y:S05]  /*7810*/  BSYNC.RECONVERGENT B0 ;  /* 0x0000000000007941 */ /* 0x000fea0003800200 */
.L_x_68:
[----:B------:R-:W1:Y:S02]  /*7820*/  LDCU.64 UR4, c[0x0][0x3a0] ;  /* 0x00007400ff0477ac */ /* 0x000e640008000a00 */
[----:B-1----:R-:W-:-:S04]  /*7830*/  LEA R12, P0, R8, UR4, 0x4 ;  /* 0x00000004080c7c11 */ /* 0x002fc8000f8020ff */
[----:B------:R-:W-:-:S05]  /*7840*/  LEA.HI.X R13, R8, UR5, R9, 0x4, P0 ;  /* 0x00000005080d7c11 */ /* 0x000fca00080f2409 */
[----:B------:R-:W2:Y:S01]  /*7850*/  LDG.E.64 R8, desc[UR8][R12.64+0x8] ;  /* 0x000008080c087981 */ /* 0x000ea2000c1e1b00 */
[----:B------:R-:W-:Y:S01]  /*7860*/  BSSY.RECONVERGENT B0, `(.L_x_78) ;  /* 0x0000075000007945 */ /* 0x000fe20003800200 */
[----:B--2---:R-:W-:-:S04]  /*7870*/  ISETP.NE.U32.AND P0, PT, R8, RZ, PT ;  /* 0x000000ff0800720c */ /* 0x004fc80003f05070 */
[----:B------:R-:W-:-:S13]  /*7880*/  ISETP.NE.AND.EX P0, PT, R9, RZ, PT, P0 ;  /* 0x000000ff0900720c */ /* 0x000fda0003f05300 */
[----:B------:R-:W-:Y:S05]  /*7890*/  @!P0 BRA `(.L_x_79) ;  /* 0x0000000400c48947 */ /* 0x000fea0003800000 */
[----:B------:R-:W-:Y:S02]  /*78a0*/  IMAD.MOV.U32 R12, RZ, RZ, R6 ;  /* 0x000000ffff0c7224 */ /* 0x000fe400078e0006 */
[----:B------:R-:W-:Y:S02]  /*78b0*/  IMAD.MOV.U32 R13, RZ, RZ, RZ ;  /* 0x000000ffff0d7224 */ /* 0x000fe400078e00ff */
[----:B------:R-:W-:-:S07]  /*78c0*/  IMAD.MOV.U32 R15, RZ, RZ, RZ ;  /* 0x000000ffff0f7224 */ /* 0x000fce00078e00ff */
.L_x_85:
[----:B------:R-:W-:Y:S01]  /*78d0*/  ISETP.NE.AND P0, PT, R10, 0x2, PT ;  /* 0x000000020a00780c */ /* 0x000fe20003f05270 */
[----:B------:R-:W-:Y:S01]  /*78e0*/  BSSY.RECONVERGENT B1, `(.L_x_80) ;  /* 0x0000064000017945 */ /* 0x000fe20003800200 */
[----:B------:R-:W-:Y:S02]  /*78f0*/  IMAD.MOV.U32 R6, RZ, RZ, R12 ;  /* 0x000000ffff067224 */ /* 0x000fe400078e000c */
[----:B------:R-:W-:Y:S02]  /*7900*/  IMAD.MOV.U32 R20, RZ, RZ, R3 ;  /* 0x000000ffff147224 */ /* 0x000fe400078e0003 */
[----:B------:R-:W-:-:S07]  /*7910*/  IMAD.MOV.U32 R10, RZ, RZ, RZ ;  /* 0x000000ffff0a7224 */ /* 0x000fce00078e00ff */
[----:B------:R-:W-:Y:S05]  /*7920*/  @!P0 BRA `(.L_x_81) ;  /* 0x00000004007c8947 */ /* 0x000fea0003800000 */
[----:B------:R-:W-:Y:S01]  /*7930*/  SHF.R.U32.HI R6, RZ, 0x2, R5 ;  /* 0x00000002ff067819 */ /* 0x000fe20000011605 */
[----:B------:R-:W-:Y:S01]  /*7940*/  IMAD.SHL.U32 R3, R12, 0x10, RZ ;  /* 0x000000100c037824 */ /* 0x000fe200078e00ff */
[----:B------:R-:W-:Y:S01]  /*7950*/  BSSY.RECONVERGENT B2, `(.L_x_82) ;  /* 0x000003c000027945 */ /* 0x000fe20003800200 */
[----:B------:R-:W-:Y:S01]  /*7960*/  IMAD.MOV.U32 R19, RZ, RZ, 0x3e055027 ;  /* 0x3e055027ff137424 */ /* 0x000fe200078e00ff */
[----:B------:R-:W-:-:S05]  /*7970*/  LOP3.LUT R6, R6, R5, RZ, 0x3c, !PT ;  /* 0x0000000506067212 */ /* 0x000fca00078e3cff */
[----:B------:R-:W-:-:S05]  /*7980*/  IMAD.SHL.U32 R5, R6, 0x2, RZ ;  /* 0x0000000206057824 */ /* 0x000fca00078e00ff */
[----:B------:R-:W-:Y:S01]  /*7990*/  LOP3.LUT R3, R6, R5, R3, 0x96, !PT ;  /* 0x0000000506037212 */ /* 0x000fe200078e9603 */
[----:B------:R-:W-:-:S03]  /*79a0*/  IMAD.MOV.U32 R6, RZ, RZ, 0x2f800000 ;  /* 0x2f800000ff067424 */ /* 0x000fc600078e00ff */
[----:B------:R-:W-:-:S04]  /*79b0*/  LOP3.LUT R14, R3, R12, RZ, 0x3c, !PT ;  /* 0x0000000c030e7212 */ /* 0x000fc800078e3cff */
        /* <DEDUP_REMOVED lines=8> */
[----:B------:R-:W-:Y:S01]  /*7a40*/  IMAD.IADD R5, R3, 0x1, -R6 ;  /* 0x0000000103057824 */ /* 0x000fe200078e0a06 */
[----:B------:R-:W-:-:S03]  /*7a50*/  I2FP.F32.S32 R6, R6 ;  /* 0x0000000600067245 */ /* 0x000fc60000201400 */
[----:B------:R-:W-:-:S04]  /*7a60*/  FADD R10, R5, -1 ;  /* 0xbf800000050a7421 */ /* 0x000fc80000000000 */
        /* <DEDUP_REMOVED lines=8> */
[----:B------:R-:W-:Y:S02]  /*7af0*/  FSEL R5, RZ, -23, P0 ;  /* 0xc1b80000ff057808 */ /* 0x000fe40000000000 */
[----:B------:R-:W-:Y:S01]  /*7b00*/  ISETP.GT.U32.AND P0, PT, R3, 0x7f7fffff, PT ;  /* 0x7f7fffff0300780c */ /* 0x000fe20003f04070 */
[----:B------:R-:W-:Y:S02]  /*7b10*/  FMUL R19, R10, R19 ;  /* 0x000000130a137220 */ /* 0x000fe40000400000 */
[----:B------:R-:W-:Y:S01]  /*7b20*/  FFMA R5, R6, 1.1920928955078125e-07, R5 ;  /* 0x3400000006057823 */ /* 0x000fe20000000005 */
[----:B------:R-:W-:Y:S02]  /*7b30*/  IMAD.MOV.U32 R6, RZ, RZ, 0x7f800000 ;  /* 0x7f800000ff067424 */ /* 0x000fe400078e00ff */
[----:B------:R-:W-:Y:S01]  /*7b40*/  FFMA R10, R10, R19, R10 ;  /* 0x000000130a0a7223 */ /* 0x000fe2000000000a */
[----:B------:R-:W-:-:S03]  /*7b50*/  SHF.R.U32.HI R19, RZ, 0x2, R2 ;  /* 0x00000002ff137819 */ /* 0x000fc60000011602 */
[----:B------:R-:W-:Y:S01]  /*7b60*/  FFMA R5, R5, 0.69314718246459960938, R10 ;  /* 0x3f31721805057823 */ /* 0x000fe2000000000a */
[----:B------:R-:W-:Y:S01]  /*7b70*/  LOP3.LUT R19, R19, R2, RZ, 0x3c, !PT ;  /* 0x0000000213137212 */ /* 0x000fe200078e3cff */
[----:B------:R-:W-:Y:S02]  /*7b80*/  IMAD.SHL.U32 R2, R14, 0x10, RZ ;  /* 0x000000100e027824 */ /* 0x000fe400078e00ff */
[C---:B------:R-:W-:Y:S01]  /*7b90*/  @P0 FFMA R5, R3.reuse, R6, +INF ;  /* 0x7f80000003050423 */ /* 0x040fe20000000006 */
[----:B------:R-:W-:Y:S01]  /*7ba0*/  FSETP.NEU.AND P0, PT, R3, RZ, PT ;  /* 0x000000ff0300720b */ /* 0x000fe20003f0d000 */
[----:B------:R-:W-:Y:S02]  /*7bb0*/  IMAD.SHL.U32 R6, R19, 0x2, RZ ;  /* 0x0000000213067824 */ /* 0x000fe400078e00ff */
[----:B------:R-:W-:-:S03]  /*7bc0*/  FMUL R5, R5, -2 ;  /* 0xc000000005057820 */ /* 0x000fc60000400000 */
[----:B------:R-:W-:Y:S02]  /*7bd0*/  LOP3.LUT R3, R19, R6, R2, 0x96, !PT ;  /* 0x0000000613037212 */ /* 0x000fe400078e9602 */
[----:B------:R-:W-:Y:S02]  /*7be0*/  FSEL R19, R5, +INF , P0 ;  /* 0x7f80000005137808 */ /* 0x000fe40000000000 */
[----:B------:R-:W-:Y:S02]  /*7bf0*/  LOP3.LUT R6, R3, R14, RZ, 0x3c, !PT ;  /* 0x0000000e03067212 */ /* 0x000fe400078e3cff */
[----:B------:R0:W1:Y:S01]  /*7c00*/  MUFU.RSQ R10, R19 ;  /* 0x00000013000a7308 */ /* 0x0000620000001400 */
[----:B------:R-:W-:Y:S02]  /*7c10*/  VIADD R3, R19, 0xf3000000 ;  /* 0xf300000013037836 */ /* 0x000fe40000000000 */
[----:B------:R-:W-:-:S03]  /*7c20*/  IMAD.IADD R2, R11, 0x1, R6 ;  /* 0x000000010b027824 */ /* 0x000fc600078e0206 */
[----:B------:R-:W-:Y:S01]  /*7c30*/  ISETP.GT.U32.AND P0, PT, R3, 0x727fffff, PT ;  /* 0x727fffff0300780c */ /* 0x000fe20003f04070 */
[----:B------:R-:W-:Y:S01]  /*7c40*/  IMAD.MOV.U32 R3, RZ, RZ, 0x30c90fdb ;  /* 0x30c90fdbff037424 */ /* 0x000fe200078e00ff */
[----:B------:R-:W-:-:S05]  /*7c50*/  I2FP.F32.U32 R2, R2 ;  /* 0x0000000200027245 */ /* 0x000fca0000201000 */
[----:B------:R-:W-:-:S06]  /*7c60*/  FFMA R18, R2, R3, 7.314590599882819788e-10 ;  /* 0x30490fdb02127423 */ /* 0x000fcc0000000003 */
[----:B01----:R-:W-:Y:S05]  /*7c70*/  @!P0 BRA `(.L_x_83) ;  /* 0x0000000000148947 */ /* 0x003fea0003800000 */
[----:B------:R-:W-:Y:S01]  /*7c80*/  IMAD.MOV.U32 R2, RZ, RZ, R19 ;  /* 0x000000ffff027224 */ /* 0x000fe200078e0013 */
[----:B------:R-:W-:-:S07]  /*7c90*/  MOV R5, 0x7cb0 ;  /* 0x00007cb000057802 */ /* 0x000fce0000000f00 */
[----:B------:R-:W-:Y:S05]  /*7ca0*/  CALL.REL.NOINC `($__internal_2_$__cuda_sm20_sqrt_rn_f32_slowpath) ;  /* 0x00000014007c7944 */ /* 0x000fea0003c00000 */
[----:B------:R-:W-:Y:S01]  /*7cb0*/  IMAD.MOV.U32 R2, RZ, RZ, R32 ;  /* 0x000000ffff027224 */ /* 0x000fe200078e0020 */
[----:B------:R-:W-:Y:S06]  /*7cc0*/  BRA `(.L_x_84) ;  /* 0x0000000000107947 */ /* 0x000fec0003800000 */
.L_x_83:
[----:B------:R-:W-:Y:S01]  /*7cd0*/  FMUL.FTZ R2, R19, R10 ;  /* 0x0000000a13027220 */ /* 0x000fe20000410000 */
[----:B------:R-:W-:-:S03]  /*7ce0*/  FMUL.FTZ R5, R10, 0.5 ;  /* 0x3f0000000a057820 */ /* 0x000fc60000410000 */
[----:B------:R-:W-:-:S04]  /*7cf0*/  FFMA R3, -R2, R2, R19 ;  /* 0x0000000202037223 */ /* 0x000fc80000000113 */
[----:B------:R-:W-:-:S07]  /*7d00*/  FFMA R2, R3, R5, R2 ;  /* 0x0000000503027223 */ /* 0x000fce0000000002 */
.L_x_84:
[----:B------:R-:W-:Y:S05]  /*7d10*/  BSYNC.RECONVERGENT B2 ;  /* 0x0000000000027941 */ /* 0x000fea0003800200 */
.L_x_82:
[----:B------:R-:W-:Y:S01]  /*7d20*/  FMUL.RZ R10, R18, 0.15915493667125701904 ;  /* 0x3e22f983120a7820 */ /* 0x000fe2000040c000 */
[----:B------:R-:W-:Y:S02]  /*7d30*/  IMAD.MOV.U32 R18, RZ, RZ, 0x3fe66666 ;  /* 0x3fe66666ff127424 */ /* 0x000fe400078e00ff */
[----:B------:R-:W-:Y:S01]  /*7d40*/  IMAD.MOV.U32 R20, RZ, RZ, 0x3bbb989d ;  /* 0x3bbb989dff147424 */ /* 0x000fe200078e00ff */
[----:B------:R-:W0:Y:S01]  /*7d50*/  MUFU.SIN R3, R10 ;  /* 0x0000000a00037308 */ /* 0x000e220000000400 */
[----:B------:R-:W-:-:S07]  /*7d60*/  IMAD.MOV.U32 R21, RZ, RZ, 0x437c0000 ;  /* 0x437c0000ff157424 */ /* 0x000fce00078e00ff */
[----:B------:R-:W1:Y:S01]  /*7d70*/  MUFU.COS R5, R10 ;  /* 0x0000000a00057308 */ /* 0x000e620000000000 */
[----:B0-----:R-:W-:-:S04]  /*7d80*/  FMUL R3, R3, R2 ;  /* 0x0000000203037220 */ /* 0x001fc80000400000 */
[----:B------:R-:W-:Y:S01]  /*7d90*/  FFMA R3, R3, R18, -0.72000002861022949219 ;  /* 0xbf3851ec03037423 */ /* 0x000fe20000000012 */
[----:B-1----:R-:W-:-:S03]  /*7da0*/  FMUL R5, R5, R2 ;  /* 0x0000000205057220 */ /* 0x002fc60000400000 */
        /* <DEDUP_REMOVED lines=12> */
[----:B------:R-:W0:Y:S03]  /*7e70*/  MUFU.EX2 R20, R21 ;  /* 0x0000001500147308 */ /* 0x000e260000000800 */
[----:B------:R-:W-:Y:S01]  /*7e80*/  FFMA R18, R5, 1.925963033500011079e-08, R10 ;  /* 0x32a5706005127823 */ /* 0x000fe2000000000a */
[----:B------:R-:W-:Y:S02]  /*7e90*/  IMAD.MOV.U32 R5, RZ, RZ, R0 ;  /* 0x000000ffff057224 */ /* 0x000fe400078e0000 */
[----:B------:R-:W-:-:S02]  /*7ea0*/  IMAD.MOV.U32 R0, RZ, RZ, R12 ;  /* 0x000000ffff007224 */ /* 0x000fc400078e000c */
[----:B------:R-:W1:Y:S01]  /*7eb0*/  MUFU.EX2 R3, R18 ;  /* 0x0000001200037308 */ /* 0x000e620000000800 */
[----:B------:R-:W-:Y:S02]  /*7ec0*/  IMAD.MOV.U32 R10, RZ, RZ, 0x2 ;  /* 0x00000002ff0a7424 */ /* 0x000fe400078e00ff */
[----:B------:R-:W-:Y:S02]  /*7ed0*/  IMAD.MOV.U32 R12, RZ, RZ, R6 ;  /* 0x000000ffff0c7224 */ /* 0x000fe400078e0006 */
[----:B0-----:R-:W-:Y:S01]  /*7ee0*/  FMUL R20, R19, R20 ;  /* 0x0000001413147220 */ /* 0x001fe20000400000 */
[----:B-1----:R-:W-:Y:S01]  /*7ef0*/  FMUL R3, R2, R3 ;  /* 0x0000000302037220 */ /* 0x002fe20000400000 */
[----:B------:R-:W-:Y:S02]  /*7f00*/  IMAD.MOV.U32 R2, RZ, RZ, R4 ;  /* 0x000000ffff027224 */ /* 0x000fe400078e0004 */
[----:B------:R-:W-:-:S07]  /*7f10*/  IMAD.MOV.U32 R4, RZ, RZ, R14 ;  /* 0x000000ffff047224 */ /* 0x000fce00078e000e */
.L_x_81:
[----:B------:R-:W-:Y:S05]  /*7f20*/  BSYNC.RECONVERGENT B1 ;  /* 0x0000000000017941 */ /* 0x000fea0003800200 */
.L_x_80:
[----:B------:R-:W0:Y:S01]  /*7f30*/  F2F.F64.F32 R18, R20 ;  /* 0x0000001400127310 */ /* 0x000e220000201800 */
[----:B------:R-:W-:-:S05]  /*7f40*/  IADD3 R13, P0, PT, R13, 0x1, RZ ;  /* 0x000000010d0d7810 */ /* 0x000fca0007f1e0ff */
[----:B------:R-:W-:Y:S01]  /*7f50*/  IMAD.X R15, RZ, RZ, R15, P0 ;  /* 0x000000ffff0f7224 */ /* 0x000fe200000e060f */
[----:B------:R-:W-:-:S04]  /*7f60*/  ISETP.GT.U32.AND P0, PT, R8, R13, PT ;  /* 0x0000000d0800720c */ /* 0x000fc80003f04070 */
[----:B------:R-:W-:Y:S01]  /*7f70*/  ISETP.GT.U32.AND.EX P0, PT, R9, R15, PT, P0 ;  /* 0x0000000f0900720c */ /* 0x000fe20003f04100 */
[----:B0-----:R-:W-:-:S08]  /*7f80*/  DMUL R18, R18, R24 ;  /* 0x0000001812127228 */ /* 0x001fd00000000000 */
[----:B------:R-:W-:-:S04]  /*7f90*/  DFMA R28, R18, 2, R28 ;  /* 0x40000000121c782b */ /* 0x000fc8000000001c */
[----:B------:R-:W-:Y:S07]  /*7fa0*/  @P0 BRA `(.L_x_85) ;  /* 0xfffffff800480947 */ /* 0x000fee000383ffff */
.L_x_79:
[----:B------:R-:W-:Y:S05]  /*7fb0*/  BSYNC.RECONVERGENT B0 ;  /* 0x0000000000007941 */ /* 0x000fea0003800200 */
.L_x_78:
[----:B------:R-:W-:Y:S01]  /*7fc0*/  IMAD.MOV.U32 R2, RZ, RZ, 0x652b82fe ;  /* 0x652b82feff027424 */ /* 0x000fe200078e00ff */
[----:B------:R-:W-:Y:S01]  /*7fd0*/  UMOV UR4, 0xfefa39ef ;  /* 0xfefa39ef00047882 */ /* 0x000fe20000000000 */
[----:B------:R-:W-:Y:S01]  /*7fe0*/  IMAD.MOV.U32 R3, RZ, RZ, 0x3ff71547 ;  /* 0x3ff71547ff037424 */ /* 0x000fe200078e00ff */
[----:B------:R-:W-:Y:S01]  /*7ff0*/  UMOV UR5, 0x3fe62e42 ;  /* 0x3fe62e4200057882 */ /* 0x000fe20000000000 */
[----:B------:R-:W-:Y:S01]  /*8000*/  SHF.R.U32.HI R0, RZ, 0x2, R5 ;  /* 0x00000002ff007819 */ /* 0x000fe20000011605 */
[----:B------:R-:W-:Y:S03]  /*8010*/  BSSY.RECONVERGENT B0, `(.L_x_86) ;  /* 0x0000043000007945 */ /* 0x000fe60003800200 */
[----:B------:R-:W-:Y:S01]  /*8020*/  DFMA R2, R28, -R2, 6.75539944105574400000e+15 ;  /* 0x433800001c02742b */ /* 0x000fe20000000802 */
[----:B------:R-:W-:Y:S01]  /*8030*/  LOP3.LUT R0, R0, R5, RZ, 0x3c, !PT ;  /* 0x0000000500007212 */ /* 0x000fe200078e3cff */
[----:B------:R-:W-:-:S04]  /*8040*/  IMAD.SHL.U32 R5, R6, 0x10, RZ ;  /* 0x0000001006057824 */ /* 0x000fc800078e00ff */
[----:B------:R-:W-:Y:S02]  /*8050*/  IMAD.SHL.U32 R4, R0, 0x2, RZ ;  /* 0x0000000200047824 */ /* 0x000fe400078e00ff */
[----:B------:R-:W-:-:S03]  /*8060*/  DADD R8, R2, -6.75539944105574400000e+15 ;  /* 0xc338000002087429 */ /* 0x000fc60000000000 */
[----:B------:R-:W-:-:S04]  /*8070*/  LOP3.LUT R5, R0, R4, R5, 0x96, !PT ;  /* 0x0000000400057212 */ /* 0x000fc800078e9605 */
[----:B------:R-:W-:Y:S01]  /*8080*/  LOP3.LUT R6, R5, R6, RZ, 0x3c, !PT ;  /* 0x0000000605067212 */ /* 0x000fe200078e3cff */
[--C-:B------:R-:W-:Y:S01]  /*8090*/  DFMA R12, R8, -UR4, -R28.reuse ;  /* 0x80000004080c7c2b */ /* 0x100fe2000800081c */
[----:B------:R-:W-:Y:S01]  /*80a0*/  UMOV UR4, 0x3b39803f ;  /* 0x3b39803f00047882 */ /* 0x000fe20000000000 */
[----:B------:R-:W-:Y:S01]  /*80b0*/  UMOV UR5, 0x3c7abc9e ;  /* 0x3c7abc9e00057882 */ /* 0x000fe20000000000 */
[----:B------:R-:W-:Y:S01]  /*80c0*/  DADD R4, -RZ, -R28 ;  /* 0x00000000ff047229 */ /* 0x000fe2000000091c */
[----:B------:R-:W-:Y:S01]  /*80d0*/  IADD3 R6, PT, PT, R11, 0x587c5, R6 ;  /* 0x000587c50b067810 */ /* 0x000fe20007ffe006 */
[----:B------:R-:W-:-:S03]  /*80e0*/  IMAD.MOV.U32 R11, RZ, RZ, 0x2f800000 ;  /* 0x2f800000ff0b7424 */ /* 0x000fc600078e00ff */
[----:B------:R-:W-:Y:S01]  /*80f0*/  DFMA R8, R8, -UR4, R12 ;  /* 0x8000000408087c2b */ /* 0x000fe2000800000c */
[----:B------:R-:W-:Y:S01]  /*8100*/  UMOV UR4, 0x69ce2bdf ;  /* 0x69ce2bdf00047882 */ /* 0x000fe20000000000 */
[----:B------:R-:W-:Y:S01]  /*8110*/  IMAD.MOV.U32 R12, RZ, RZ, -0x35dec16 ;  /* 0xfca213eaff0c7424 */ /* 0x000fe200078e00ff */
[----:B------:R-:W-:Y:S01]  /*8120*/  UMOV UR5, 0x3e5ade15 ;  /* 0x3e5ade1500057882 */ /* 0x000fe20000000000 */
[----:B------:R-:W-:Y:S01]  /*8130*/  IMAD.MOV.U32 R13, RZ, RZ, 0x3e928af3 ;  /* 0x3e928af3ff0d7424 */ /* 0x000fe200078e00ff */
[----:B------:R-:W-:Y:S01]  /*8140*/  I2FP.F32.U32 R6, R6 ;  /* 0x0000000600067245 */ /* 0x000fe20000201000 */
[----:B------:R-:W-:-:S04]  /*8150*/  IMAD.MOV.U32 R0, RZ, RZ, R5 ;  /* 0x000000ffff007224 */ /* 0x000fc800078e0005 */
[----:B------:R-:W-:Y:S01]  /*8160*/  DFMA R12, R8, UR4, R12 ;  /* 0x00000004080c7c2b */ /* 0x000fe2000800000c */
[----:B------:R-:W-:Y:S01]  /*8170*/  UMOV UR4, 0x62401315 ;  /* 0x6240131500047882 */ /* 0x000fe20000000000 */
[----:B------:R-:W-:Y:S01]  /*8180*/  UMOV UR5, 0x3ec71dee ;  /* 0x3ec71dee00057882 */ /* 0x000fe20000000000 */
[----:B------:R-:W-:Y:S01]  /*8190*/  FFMA R6, R6, R11, 1.1641532182693481445e-10 ;  /* 0x2f00000006067423 */ /* 0x000fe2000000000b */
[----:B------:R-:W-:-:S03]  /*81a0*/  FSETP.GEU.AND P0, PT, |R0|, 4.1917929649353027344, PT ;  /* 0x4086232b0000780b */ /* 0x000fc60003f0e200 */
[----:B------:R0:W1:Y:S01]  /*81b0*/  F2F.F64.F32 R10, R6 ;  /* 0x00000006000a7310 */ /* 0x0000620000201800 */
[----:B------:R-:W-:Y:S01]  /*81c0*/  DFMA R12, R8, R12, UR4 ;  /* 0x00000004080c7e2b */ /* 0x000fe2000800000c */
[----:B------:R-:W-:Y:S01]  /*81d0*/  UMOV UR4, 0x7c89eb71 ;  /* 0x7c89eb7100047882 */ /* 0x000fe20000000000 */
[----:B------:R-:W-:-:S06]  /*81e0*/  UMOV UR5, 0x3efa0199 ;  /* 0x3efa019900057882 */ /* 0x000fcc0000000000 */
        /* <DEDUP_REMOVED lines=18> */
[----:B------:R-:W-:-:S08]  /*8310*/  DFMA R12, R8, R12, UR4 ;  /* 0x00000004080c7e2b */ /* 0x000fd0000800000c */
[----:B------:R-:W-:-:S08]  /*8320*/  DFMA R12, R8, R12, 1 ;  /* 0x3ff00000080c742b */ /* 0x000fd0000000000c */
[----:B------:R-:W-:-:S10]  /*8330*/  DFMA R12, R8, R12, 1 ;  /* 0x3ff00000080c742b */ /* 0x000fd4000000000c */
[----:B------:R-:W-:Y:S02]  /*8340*/  IMAD R5, R2, 0x100000, R13 ;  /* 0x0010000002057824 */ /* 0x000fe400078e020d */
[----:B------:R-:W-:Y:S01]  /*8350*/  IMAD.MOV.U32 R4, RZ, RZ, R12 ;  /* 0x000000ffff047224 */ /* 0x000fe200078e000c */
[----:B01----:R-:W-:Y:S06]  /*8360*/  @!P0 BRA `(.L_x_87) ;  /* 0x0000000000348947 */ /* 0x003fec0003800000 */
[----:B------:R-:W-:Y:S01]  /*8370*/  FSETP.GEU.AND P1, PT, |R0|, 4.2275390625, PT ;  /* 0x408748000000780b */ /* 0x000fe20003f2e200 */
[C---:B------:R-:W-:Y:S02]  /*8380*/  DADD R4, -R28.reuse, +INF ;  /* 0x7ff000001c047429 */ /* 0x040fe40000000100 */
[----:B------:R-:W-:-:S08]  /*8390*/  DSETP.GT.AND P0, PT, R28, RZ, PT ;  /* 0x000000ff1c00722a */ /* 0x000fd00003f04000 */
[----:B------:R-:W-:Y:S02]  /*83a0*/  FSEL R4, R4, RZ, !P0 ;  /* 0x000000ff04047208 */ /* 0x000fe40004000000 */
[----:B------:R-:W-:Y:S01]  /*83b0*/  @!P1 LEA.HI R0, R2, R2, RZ, 0x1 ;  /* 0x0000000202009211 */ /* 0x000fe200078f08ff */
[----:B------:R-:W-:Y:S01]  /*83c0*/  @!P1 IMAD.MOV.U32 R8, RZ, RZ, RZ ;  /* 0x000000ffff089224 */ /* 0x000fe200078e00ff */
[----:B------:R-:W-:Y:S02]  /*83d0*/  FSEL R5, R5, RZ, !P0 ;  /* 0x000000ff05057208 */ /* 0x000fe40004000000 */
[----:B------:R-:W-:-:S05]  /*83e0*/  @!P1 SHF.R.S32.HI R3, RZ, 0x1, R0 ;  /* 0x00000001ff039819 */ /* 0x000fca0000011400 */
[----:B------:R-:W-:Y:S02]  /*83f0*/  @!P1 IMAD.IADD R2, R2, 0x1, -R3 ;  /* 0x0000000102029824 */ /* 0x000fe400078e0a03 */
[----:B------:R-:W-:-:S03]  /*8400*/  @!P1 IMAD R3, R3, 0x100000, R13 ;  /* 0x0010000003039824 */ /* 0x000fc600078e020d */
[----:B------:R-:W-:Y:S01]  /*8410*/  @!P1 LEA R9, R2, 0x3ff00000, 0x14 ;  /* 0x3ff0000002099811 */ /* 0x000fe200078ea0ff */
[----:B------:R-:W-:-:S06]  /*8420*/  @!P1 IMAD.MOV.U32 R2, RZ, RZ, R12 ;  /* 0x000000ffff029224 */ /* 0x000fcc00078e000c */
[----:B------:R-:W-:-:S11]  /*8430*/  @!P1 DMUL R4, R2, R8 ;  /* 0x0000000802049228 */ /* 0x000fd60000000000 */
.L_x_87:
[----:B------:R-:W-:Y:S05]  /*8440*/  BSYNC.RECONVERGENT B0 ;  /* 0x0000000000007941 */ /* 0x000fea0003800200 */
.L_x_86:
[----:B------:R-:W-:-:S08]  /*8450*/  DADD R4, -R4, 1 ;  /* 0x3ff0000004047429 */ /* 0x000fd00000000100 */
[----:B------:R-:W-:-:S14]  /*8460*/  DSETP.GT.AND P0, PT, R4, R10, PT ;  /* 0x0000000a0400722a */ /* 0x000fdc0003f04000 */
[----:B------:R-:W-:Y:S05]  /*8470*/  @!P0 BRA `(.L_x_0) ;  /* 0x00000000008c8947 */ /* 0x000fea0003800000 */
[----:B------:R-:W0:Y:S01]  /*8480*/  S2R R0, SR_LANEID ;  /* 0x0000000000007919 */ /* 0x000e220000000000 */
[----:B------:R-:W-:Y:S01]  /*8490*/  VOTEU.ANY UR5, UPT, PT ;  /* 0x0000000000057886 */ /* 0x000fe200038e0100 */
[----:B------:R-:W1:Y:S01]  /*84a0*/  LDC R21, c[0x0][0x3b0] ;  /* 0x0000ec00ff157b82 */ /* 0x000e620000000800 */
[----:B------:R-:W0:Y:S01]  /*84b0*/  FLO.U32 R19, UR5 ;  /* 0x0000000500137d00 */ /* 0x000e2200080e0000 */
[----:B------:R-:W-:Y:S01]  /*84c0*/  UPOPC UR6, UR5 ;  /* 0x00000005000672bf */ /* 0x000fe20008000000 */
[----:B------:R-:W-:Y:S01]  /*84d0*/  IMAD.MOV.U32 R15, RZ, RZ, 0x1 ;  /* 0x00000001ff0f7424 */ /* 0x000fe200078e00ff */
[----:B------:R-:W-:Y:S01]  /*84e0*/  UMOV UR4, URZ ;  /* 0x000000ff00047c82 */ /* 0x000fe20008000000 */
[----:B------:R-:W-:Y:S01]  /*84f0*/  STG.E desc[UR8][R16.64+0x34], RZ ;  /* 0x000034ff10007986 */ /* 0x000fe2000c101908 */
[----:B------:R-:W-:Y:S02]  /*8500*/  UIMAD.WIDE.U32 UR6, UR6, 0x1, URZ ;  /* 0x00000001060678a5 */ /* 0x000fe4000f8e00ff */
[----:B------:R-:W2:Y:S01]  /*8510*/  LDC.64 R2, c[0x4][0x40] ;  /* 0x01001000ff027b82 */ /* 0x000ea20000000a00 */
[----:B------:R-:W-:Y:S01]  /*8520*/  STG.E desc[UR8][R16.64+0x8], R15 ;  /* 0x0000080f10007986 */ /* 0x000fe2000c101908 */
[----:B------:R-:W-:-:S02]  /*8530*/  UIADD3 UR4, UPT, UPT, UR7, UR4, URZ ;  /* 0x0000000407047290 */ /* 0x000fc4000fffe0ff */
[----:B------:R-:W-:Y:S01]  /*8540*/  IMAD.U32 R9, RZ, RZ, UR7 ;  /* 0x00000007ff097e24 */ /* 0x000fe2000f8e00ff */
[----:B------:R3:W-:Y:S01]  /*8550*/  STG.E desc[UR8][R16.64+0x2c], R15 ;  /* 0x00002c0f10007986 */ /* 0x0007e2000c101908 */
[----:B------:R-:W-:Y:S02]  /*8560*/  IMAD.U32 R8, RZ, RZ, UR6 ;  /* 0x00000006ff087e24 */ /* 0x000fe4000f8e00ff */
[----:B------:R-:W-:Y:S01]  /*8570*/  IMAD.U32 R9, RZ, RZ, UR4 ;  /* 0x00000004ff097e24 */ /* 0x000fe2000f8e00ff */
[----:B------:R-:W4:Y:S01]  /*8580*/  LDCU.64 UR6, c[0x0][0x380] ;  /* 0x00007000ff0677ac */ /* 0x000f220008000a00 */
[----:B-1----:R-:W-:Y:S01]  /*8590*/  STG.E desc[UR8][R16.64+0x20], R21 ;  /* 0x0000201510007986 */ /* 0x002fe2000c101908 */
[----:B---3--:R-:W1:Y:S01]  /*85a0*/  LDC.64 R14, c[0x0][0x3b8] ;  /* 0x0000ee00ff0e7b82 */ /* 0x008e620000000a00 */
[----:B0-----:R-:W-:-:S13]  /*85b0*/  ISETP.EQ.U32.AND P0, PT, R19, R0, PT ;  /* 0x000000001300720c */ /* 0x001fda0003f02070 */
[----:B--2---:R-:W2:Y:S04]  /*85c0*/  @P0 ATOMG.E.ADD.64.STRONG.GPU PT, R2, desc[UR8][R2.64], R8 ;  /* 0x80000008020209a8 */ /* 0x004ea800081ef508 */
[----:B------:R-:W3:Y:S01]  /*85d0*/  LDG.E.64 R4, desc[UR8][R16.64] ;  /* 0x0000000810047981 */ /* 0x000ee2000c1e1b00 */
[----:B------:R-:W-:Y:S01]  /*85e0*/  UMOV UR4, URZ ;  /* 0x000000ff00047c82 */ /* 0x000fe20008000000 */
[----:B-1----:R-:W-:Y:S01]  /*85f0*/  IMAD.WIDE R14, R21, 0x30, R14 ;  /* 0x00000030150e7825 */ /* 0x002fe200078e020e */
[----:B------:R-:W0:Y:S02]  /*8600*/  S2R R0, SR_LTMASK ;  /* 0x0000000000007919 */ /* 0x000e240000003900 */
[----:B0-----:R-:W-:-:S04]  /*8610*/  LOP3.LUT R0, R0, UR5, RZ, 0xc0, !PT ;  /* 0x0000000500007c12 */ /* 0x001fc8000f8ec0ff */
[----:B------:R-:W0:Y:S01]  /*8620*/  POPC R13, R0 ;  /* 0x00000000000d7309 */ /* 0x000e220000000000 */
[----:B--2---:R-:W-:Y:S04]  /*8630*/  SHFL.IDX PT, R10, R2, R19, 0x1f ;  /* 0x00001f13020a7589 */ /* 0x004fe800000e0000 */
[----:B------:R-:W0:Y:S02]  /*8640*/  SHFL.IDX PT, R11, R3, R19, 0x1f ;  /* 0x00001f13030b7589 */ /* 0x000e2400000e0000 */
[----:B0-----:R-:W-:-:S04]  /*8650*/  IMAD.WIDE.U32 R10, R13, 0x1, R10 ;  /* 0x000000010d0a7825 */ /* 0x001fc800078e000a */
[----:B------:R-:W-:Y:S01]  /*8660*/  VIADD R11, R11, UR4 ;  /* 0x000000040b0b7c36 */ /* 0x000fe20008000000 */
[----:B----4-:R-:W-:-:S04]  /*8670*/  LEA R12, P1, R10, UR6, 0x3 ;  /* 0x000000060a0c7c11 */ /* 0x010fc8000f8218ff */
[----:B------:R-:W-:-:S05]  /*8680*/  LEA.HI.X R13, R10, UR7, R11, 0x3, P1 ;  /* 0x000000070a0d7c11 */ /* 0x000fca00088f1c0b */
[----:B---3--:R4:W-:Y:S04]  /*8690*/  STG.E.64 desc[UR8][R12.64], R4 ;  /* 0x000000040c007986 */ /* 0x0089e8000c101b08 */
[----:B------:R4:W-:Y:S02]  /*86a0*/  @P0 REDG.E.ADD.64.STRONG.GPU desc[UR8][R14.64+0x10], R8 ;  /* 0x000010080e00098e */ /* 0x0009e4000c12e508 */
.L_x_0:
[----:B------:R-:W-:Y:S05]  /*86b0*/  WARPSYNC.ALL ;  /* 0x0000000000007948 */ /* 0x000fea0003800000 */
[----:B------:R-:W5:Y:S01]  /*86c0*/  LDC R2, c[0x0][0x3b0] ;  /* 0x0000ec00ff027b82 */ /* 0x000f620000000800 */
[----:B------:R-:W-:Y:S07]  /*86d0*/  BSSY.RECONVERGENT B0, `(.L_x_88) ;  /* 0x000001c000007945 */ /* 0x000fee0003800200 */
[----:B------:R-:W-:Y:S01]  /*86e0*/  BAR.SYNC.DEFER_BLOCKING 0x0 ;  /* 0x0000000000007b1d */ /* 0x000fe20000010000 */
[----:B-----5:R-:W-:-:S04]  /*86f0*/  ISETP.GE.AND P0, PT, R2, 0x1, PT ;  /* 0x000000010200780c */ /* 0x020fc80003f06270 */
[----:B------:R-:W-:-:S13]  /*8700*/  ISETP.NE.OR P0, PT, R7, RZ, !P0 ;  /* 0x000000ff0700720c */ /* 0x000fda0004705670 */
[----:B------:R-:W-:Y:S05]  /*8710*/  @P0 BRA `(.L_x_89) ;  /* 0x00000000003c0947 */ /* 0x000fea0003800000 */
[----:B----4-:R-:W4:Y:S02]  /*8720*/  LDC.64 R4, c[0x0][0x3b8] ;  /* 0x0000ee00ff047b82 */ /* 0x010f240000000a00 */
[----:B----4-:R-:W-:-:S05]  /*8730*/  IMAD.WIDE.U32 R4, R2, 0x30, R4 ;  /* 0x0000003002047825 */ /* 0x010fca00078e0004 */
[----:B------:R-:W4:Y:S01]  /*8740*/  LDG.E.64 R6, desc[UR8][R4.64+0x10] ;  /* 0x0000100804067981 */ /* 0x000f22000c1e1b00 */
[----:B------:R-:W-:Y:S02]  /*8750*/  VOTEU.ANY UR4, UPT, PT ;  /* 0x0000000000047886 */ /* 0x000fe400038e0100 */
[----:B------:R-:W-:Y:S01]  /*8760*/  UFLO.U32 UR5, UR4 ;  /* 0x00000004000572bd */ /* 0x000fe200080e0000 */
[----:B------:R-:W5:Y:S01]  /*8770*/  S2R R0, SR_LANEID ;  /* 0x0000000000007919 */ /* 0x000f620000000000 */
[----:B------:R-:W-:-:S04]  /*8780*/  UPOPC UR4, UR4 ;  /* 0x00000004000472bf */ /* 0x000fc80008000000 */
[----:B-----5:R-:W-:Y:S02]  /*8790*/  ISETP.EQ.U32.AND P0, PT, R0, UR5, PT ;  /* 0x0000000500007c0c */ /* 0x020fe4000bf02070 */
[----:B----4-:R-:W-:Y:S02]  /*87a0*/  IMAD R3, R7, UR4, RZ ;  /* 0x0000000407037c24 */ /* 0x010fe4000f8e02ff */
[----:B------:R-:W-:-:S04]  /*87b0*/  IMAD.WIDE.U32 R6, R6, UR4, RZ ;  /* 0x0000000406067c25 */ /* 0x000fc8000f8e00ff */
[----:B------:R-:W-:Y:S02]  /*87c0*/  IMAD.IADD R7, R7, 0x1, R3 ;  /* 0x0000000107077824 */ /* 0x000fe400078e0203 */
[----:B------:R-:W-:-:S03]  /*87d0*/  IMAD.MOV.U32 R3, RZ, RZ, RZ ;  /* 0x000000ffff037224 */ /* 0x000fc600078e00ff */
[----:B------:R4:W-:Y:S04]  /*87e0*/  @P0 REDG.E.ADD.64.STRONG.GPU desc[UR8][R4.64+0x18], R6 ;  /* 0x000018060400098e */ /* 0x0009e8000c12e508 */
[----:B------:R4:W-:Y:S01]  /*87f0*/  STG.E.64 desc[UR8][R4.64+0x8], R2 ;  /* 0x0000080204007986 */ /* 0x0009e2000c101b08 */
[----:B------:R-:W-:Y:S05]  /*8800*/  BRA `(.L_x_90) ;  /* 0x0000000000207947 */ /* 0x000fea0003800000 */
.L_x_89:
[----:B------:R-:W-:-:S13]  /*8810*/  ISETP.NE.AND P0, PT, R7, RZ, PT ;  /* 0x000000ff0700720c */ /* 0x000fda0003f05270 */
[----:B------:R-:W-:Y:S05]  /*8820*/  @P0 BRA `(.L_x_90) ;  /* 0x0000000000180947 */ /* 0x000fea0003800000 */
[----:B----4-:R-:W4:Y:S02]  /*8830*/  LDC.64 R4, c[0x0][0x3b8] ;  /* 0x0000ee00ff047b82 */ /* 0x010f240000000a00 */
[----:B----4-:R-:W-:-:S05]  /*8840*/  IMAD.WIDE R6, R2, 0x30, R4 ;  /* 0x0000003002067825 */ /* 0x010fca00078e0204 */
[----:B------:R-:W4:Y:S01]  /*8850*/  LDG.E.64 R4, desc[UR8][R6.64+0x10] ;  /* 0x0000100806047981 */ /* 0x000f22000c1e1b00 */
[----:B------:R-:W-:-:S05]  /*8860*/  SHF.R.S32.HI R3, RZ, 0x1f, R2 ;  /* 0x0000001fff037819 */ /* 0x000fca0000011402 */
[----:B------:R0:W-:Y:S04]  /*8870*/  STG.E.64 desc[UR8][R6.64+0x8], R2 ;  /* 0x0000080206007986 */ /* 0x0001e8000c101b08 */
[----:B----4-:R0:W-:Y:S02]  /*8880*/  STG.E.64 desc[UR8][R6.64+0x18], R4 ;  /* 0x0000180406007986 */ /* 0x0101e4000c101b08 */
.L_x_90:
[----:B------:R-:W-:Y:S05]  /*8890*/  BSYNC.RECONVERGENT B0 ;  /* 0x0000000000007941 */ /* 0x000fea0003800200 */
.L_x_88:
[----:B------:R-:W-:Y:S06]  /*88a0*/  BAR.SYNC.DEFER_BLOCKING 0x0 ;  /* 0x0000000000007b1d */ /* 0x000fec0000010000 */
[----:B------:R-:W-:Y:S05]  /*88b0*/  EXIT ;  /* 0x000000000000794d */ /* 0x000fea0003800000 */
        .weak           $__internal_0_$__cuda_sm20_div_rn_f64_full
        .type           $__internal_0_$__cuda_sm20_div_rn_f64_full,@function
        .size           $__internal_0_$__cuda_sm20_div_rn_f64_full,($__internal_1_$__cuda_sm20_rem_u64 - $__internal_0_$__cuda_sm20_div_rn_f64_full)
$__internal_0_$__cuda_sm20_div_rn_f64_full:
[C---:B------:R-:W-:Y:S01]  /*88c0*/  FSETP.GEU.AND P0, PT, |R35|.reuse, 1.469367938527859385e-39, PT ;  /* 0x001000002300780b */ /* 0x040fe20003f0e200 */
[----:B------:R-:W-:Y:S01]  /*88d0*/  IMAD.MOV.U32 R50, RZ, RZ, 0x1 ;  /* 0x00000001ff327424 */ /* 0x000fe200078e00ff */
[----:B------:R-:W-:Y:S01]  /*88e0*/  LOP3.LUT R32, R35, 0x800fffff, RZ, 0xc0, !PT ;  /* 0x800fffff23207812 */ /* 0x000fe200078ec0ff */
[----:B------:R-:W-:Y:S01]  /*88f0*/  IMAD.MOV.U32 R40, RZ, RZ, 0x1ca00000 ;  /* 0x1ca00000ff287424 */ /* 0x000fe200078e00ff */
[C---:B------:R-:W-:Y:S01]  /*8900*/  FSETP.GEU.AND P2, PT, |R37|.reuse, 1.469367938527859385e-39, PT ;  /* 0x001000002500780b */ /* 0x040fe20003f4e200 */
[----:B------:R-:W-:Y:S01]  /*8910*/  BSSY.RECONVERGENT B2, `(.L_x_91) ;  /* 0x0000052000027945 */ /* 0x000fe20003800200 */
[----:B------:R-:W-:Y:S01]  /*8920*/  LOP3.LUT R33, R32, 0x3ff00000, RZ, 0xfc, !PT ;  /* 0x3ff0000020217812 */ /* 0x000fe200078efcff */
[----:B------:R-:W-:Y:S01]  /*8930*/  IMAD.MOV.U32 R32, RZ, RZ, R34 ;  /* 0x000000ffff207224 */ /* 0x000fe200078e0022 */
[----:B------:R-:W-:Y:S02]  /*8940*/  LOP3.LUT R13, R37, 0x7ff00000, RZ, 0xc0, !PT ;  /* 0x7ff00000250d7812 */ /* 0x000fe400078ec0ff */
[----:B------:R-:W-:-:S03]  /*8950*/  LOP3.LUT R42, R35, 0x7ff00000, RZ, 0xc0, !PT ;  /* 0x7ff00000232a7812 */ /* 0x000fc600078ec0ff */
[----:B------:R-:W-:Y:S01]  /*8960*/  @!P0 DMUL R32, R34, 8.98846567431157953865e+307 ;  /* 0x7fe0000022208828 */ /* 0x000fe20000000000 */
[----:B------:R-:W-:-:S03]  /*8970*/  ISETP.GE.U32.AND P1, PT, R13, R42, PT ;  /* 0x0000002a0d00720c */ /* 0x000fc60003f26070 */
[----:B------:R-:W-:Y:S02]  /*8980*/  @!P2 LOP3.LUT R14, R35, 0x7ff00000, RZ, 0xc0, !PT ;  /* 0x7ff00000230ea812 */ /* 0x000fe400078ec0ff */
[----:B------:R-:W0:Y:S01]  /*8990*/  MUFU.RCP64H R51, R33 ;  /* 0x0000002100337308 */ /* 0x000e220000001800 */
[C---:B------:R-:W-:Y:S02]  /*89a0*/  SEL R15, R40.reuse, 0x63400000, !P1 ;  /* 0x63400000280f7807 */ /* 0x040fe40004800000 */
[----:B------:R-:W-:Y:S02]  /*89b0*/  @!P2 ISETP.GE.U32.AND P3, PT, R13, R14, PT ;  /* 0x0000000e0d00a20c */ /* 0x000fe40003f66070 */
[----:B------:R-:W-:Y:S02]  /*89c0*/  LOP3.LUT R15, R15, 0x800fffff, R37, 0xf8, !PT ;  /* 0x800fffff0f0f7812 */ /* 0x000fe400078ef825 */
[----:B------:R-:W-:Y:S02]  /*89d0*/  @!P2 SEL R41, R40, 0x63400000, !P3 ;  /* 0x634000002829a807 */ /* 0x000fe40005800000 */
[----:B------:R-:W-:-:S02]  /*89e0*/  @!P0 LOP3.LUT R42, R33, 0x7ff00000, RZ, 0xc0, !PT ;  /* 0x7ff00000212a8812 */ /* 0x000fc400078ec0ff */
[----:B------:R-:W-:Y:S01]  /*89f0*/  @!P2 LOP3.LUT R14, R41, 0x80000000, R37, 0xf8, !PT ;  /* 0x80000000290ea812 */ /* 0x000fe200078ef825 */
[----:B------:R-:W-:Y:S01]  /*8a00*/  IMAD.MOV.U32 R41, RZ, RZ, R13 ;  /* 0x000000ffff297224 */ /* 0x000fe200078e000d */
[----:B0-----:R-:W-:-:S08]  /*8a10*/  DFMA R38, R50, -R32, 1 ;  /* 0x3ff000003226742b */ /* 0x001fd00000000820 */
[----:B------:R-:W-:-:S08]  /*8a20*/  DFMA R38, R38, R38, R38 ;  /* 0x000000262626722b */ /* 0x000fd00000000026 */
[----:B------:R-:W-:Y:S01]  /*8a30*/  DFMA R38, R50, R38, R50 ;  /* 0x000000263226722b */ /* 0x000fe20000000032 */
[----:B------:R-:W-:Y:S01]  /*8a40*/  @!P2 LOP3.LUT R51, R14, 0x100000, RZ, 0xfc, !PT ;  /* 0x001000000e33a812 */ /* 0x000fe200078efcff */
[----:B------:R-:W-:Y:S02]  /*8a50*/  IMAD.MOV.U32 R14, RZ, RZ, R36 ;  /* 0x000000ffff0e7224 */ /* 0x000fe400078e0024 */
[----:B------:R-:W-:-:S04]  /*8a60*/  @!P2 IMAD.MOV.U32 R50, RZ, RZ, RZ ;  /* 0x000000ffff32a224 */ /* 0x000fc800078e00ff */
[----:B------:R-:W-:Y:S02]  /*8a70*/  DFMA R52, R38, -R32, 1 ;  /* 0x3ff000002634742b */ /* 0x000fe40000000820 */
[----:B------:R-:W-:-:S06]  /*8a80*/  @!P2 DFMA R14, R14, 2, -R50 ;  /* 0x400000000e0ea82b */ /* 0x000fcc0000000832 */
[----:B------:R-:W-:-:S04]  /*8a90*/  DFMA R52, R38, R52, R38 ;  /* 0x000000342634722b */ /* 0x000fc80000000026 */
[----:B------:R-:W-:-:S04]  /*8aa0*/  @!P2 LOP3.LUT R41, R15, 0x7ff00000, RZ, 0xc0, !PT ;  /* 0x7ff000000f29a812 */ /* 0x000fc800078ec0ff */
[----:B------:R-:W-:Y:S01]  /*8ab0*/  DMUL R50, R52, R14 ;  /* 0x0000000e34327228 */ /* 0x000fe20000000000 */
[----:B------:R-:W-:-:S05]  /*8ac0*/  VIADD R43, R41, 0xffffffff ;  /* 0xffffffff292b7836 */ /* 0x000fca0000000000 */
[----:B------:R-:W-:Y:S01]  /*8ad0*/  ISETP.GT.U32.AND P0, PT, R43, 0x7feffffe, PT ;  /* 0x7feffffe2b00780c */ /* 0x000fe20003f04070 */
[----:B------:R-:W-:Y:S01]  /*8ae0*/  VIADD R43, R42, 0xffffffff ;  /* 0xffffffff2a2b7836 */ /* 0x000fe20000000000 */
[----:B------:R-:W-:-:S04]  /*8af0*/  DFMA R38, R50, -R32, R14 ;  /* 0x800000203226722b */ /* 0x000fc8000000000e */
[----:B------:R-:W-:-:S04]  /*8b00*/  ISETP.GT.U32.OR P0, PT, R43, 0x7feffffe, P0 ;  /* 0x7feffffe2b00780c */ /* 0x000fc80000704470 */
[----:B------:R-:W-:-:S09]  /*8b10*/  DFMA R38, R52, R38, R50 ;  /* 0x000000263426722b */ /* 0x000fd20000000032 */
[----:B------:R-:W-:Y:S05]  /*8b20*/  @P0 BRA `(.L_x_92) ;  /* 0x00000000006c0947 */ /* 0x000fea0003800000 */
[----:B------:R-:W-:-:S04]  /*8b30*/  LOP3.LUT R36, R35, 0x7ff00000, RZ, 0xc0, !PT ;  /* 0x7ff0000023247812 */ /* 0x000fc800078ec0ff */
[CC--:B------:R-:W-:Y:S02]  /*8b40*/  VIADDMNMX R37, R13.reuse, -R36.reuse, 0xb9600000, !PT ;  /* 0xb96000000d257446 */ /* 0x0c0fe40007800924 */
[----:B------:R-:W-:Y:S01]  /*8b50*/  ISETP.GE.U32.AND P0, PT, R13, R36, PT ;  /* 0x000000240d00720c */ /* 0x000fe20003f06070 */
[----:B------:R-:W-:Y:S01]  /*8b60*/  IMAD.MOV.U32 R36, RZ, RZ, RZ ;  /* 0x000000ffff247224 */ /* 0x000fe200078e00ff */
[----:B------:R-:W-:Y:S02]  /*8b70*/  VIMNMX R13, PT, PT, R37, 0x46a00000, PT ;  /* 0x46a00000250d7848 */ /* 0x000fe40003fe0100 */
[----:B------:R-:W-:-:S05]  /*8b80*/  SEL R40, R40, 0x63400000, !P0 ;  /* 0x6340000028287807 */ /* 0x000fca0004000000 */
[----:B------:R-:W-:-:S04]  /*8b90*/  IMAD.IADD R13, R13, 0x1, -R40 ;  /* 0x000000010d0d7824 */ /* 0x000fc800078e0a28 */
[----:B------:R-:W-:-:S06]  /*8ba0*/  VIADD R37, R13, 0x7fe00000 ;  /* 0x7fe000000d257836 */ /* 0x000fcc0000000000 */
[----:B------:R-:W-:-:S10]  /*8bb0*/  DMUL R50, R38, R36 ;  /* 0x0000002426327228 */ /* 0x000fd40000000000 */
[----:B------:R-:W-:-:S13]  /*8bc0*/  FSETP.GTU.AND P0, PT, |R51|, 1.469367938527859385e-39, PT ;  /* 0x001000003300780b */ /* 0x000fda0003f0c200 */
[----:B------:R-:W-:Y:S05]  /*8bd0*/  @P0 BRA `(.L_x_93) ;  /* 0x0000000000940947 */ /* 0x000fea0003800000 */
[----:B------:R-:W-:Y:S01]  /*8be0*/  DFMA R14, R38, -R32, R14 ;  /* 0x80000020260e722b */ /* 0x000fe2000000000e */
[----:B------:R-:W-:-:S09]  /*8bf0*/  IMAD.MOV.U32 R36, RZ, RZ, RZ ;  /* 0x000000ffff247224 */ /* 0x000fd200078e00ff */
[C---:B------:R-:W-:Y:S02]  /*8c00*/  FSETP.NEU.AND P0, PT, R15.reuse, RZ, PT ;  /* 0x000000ff0f00720b */ /* 0x040fe40003f0d000 */
[----:B------:R-:W-:-:S04]  /*8c10*/  LOP3.LUT R35, R15, 0x80000000, R35, 0x48, !PT ;  /* 0x800000000f237812 */ /* 0x000fc800078e4823 */
[----:B------:R-:W-:-:S07]  /*8c20*/  LOP3.LUT R37, R35, R37, RZ, 0xfc, !PT ;  /* 0x0000002523257212 */ /* 0x000fce00078efcff */
[----:B------:R-:W-:Y:S05]  /*8c30*/  @!P0 BRA `(.L_x_93) ;  /* 0x00000000007c8947 */ /* 0x000fea0003800000 */
[----:B------:R-:W-:Y:S01]  /*8c40*/  IMAD.MOV R15, RZ, RZ, -R13 ;  /* 0x000000ffff0f7224 */ /* 0x000fe200078e0a0d */
[----:B------:R-:W-:Y:S01]  /*8c50*/  DMUL.RP R36, R38, R36 ;  /* 0x0000002426247228 */ /* 0x000fe20000008000 */
[----:B------:R-:W-:Y:S01]  /*8c60*/  IMAD.MOV.U32 R14, RZ, RZ, RZ ;  /* 0x000000ffff0e7224 */ /* 0x000fe200078e00ff */
[----:B------:R-:W-:-:S05]  /*8c70*/  IADD3 R13, PT, PT, -R13, -0x43300000, RZ ;  /* 0xbcd000000d0d7810 */ /* 0x000fca0007ffe1ff */
[----:B------:R-:W-:-:S03]  /*8c80*/  DFMA R14, R50, -R14, R38 ;  /* 0x8000000e320e722b */ /* 0x000fc60000000026 */
[----:B------:R-:W-:-:S07]  /*8c90*/  LOP3.LUT R35, R37, R35, RZ, 0x3c, !PT ;  /* 0x0000002325237212 */ /* 0x000fce00078e3cff */
[----:B------:R-:W-:-:S04]  /*8ca0*/  FSETP.NEU.AND P0, PT, |R15|, R13, PT ;  /* 0x0000000d0f00720b */ /* 0x000fc80003f0d200 */
[----:B------:R-:W-:Y:S02]  /*8cb0*/  FSEL R50, R36, R50, !P0 ;  /* 0x0000003224327208 */ /* 0x000fe40004000000 */
[----:B------:R-:W-:Y:S01]  /*8cc0*/  FSEL R51, R35, R51, !P0 ;  /* 0x0000003323337208 */ /* 0x000fe20004000000 */
[----:B------:R-:W-:Y:S06]  /*8cd0*/  BRA `(.L_x_93) ;  /* 0x0000000000547947 */ /* 0x000fec0003800000 */
.L_x_92:
[----:B------:R-:W-:-:S14]  /*8ce0*/  DSETP.NAN.AND P0, PT, R36, R36, PT ;  /* 0x000000242400722a */ /* 0x000fdc0003f08000 */
[----:B------:R-:W-:Y:S05]  /*8cf0*/  @P0 BRA `(.L_x_94) ;  /* 0x0000000000440947 */ /* 0x000fea0003800000 */
[----:B------:R-:W-:-:S14]  /*8d00*/  DSETP.NAN.AND P0, PT, R34, R34, PT ;  /* 0x000000222200722a */ /* 0x000fdc0003f08000 */
[----:B------:R-:W-:Y:S05]  /*8d10*/  @P0 BRA `(.L_x_95) ;  /* 0x0000000000300947 */ /* 0x000fea0003800000 */
[----:B------:R-:W-:Y:S01]  /*8d20*/  ISETP.NE.AND P0, PT, R41, R42, PT ;  /* 0x0000002a2900720c */ /* 0x000fe20003f05270 */
[----:B------:R-:W-:Y:S02]  /*8d30*/  IMAD.MOV.U32 R50, RZ, RZ, 0x0 ;  /* 0x00000000ff327424 */ /* 0x000fe400078e00ff */
[----:B------:R-:W-:-:S10]  /*8d40*/  IMAD.MOV.U32 R51, RZ, RZ, -0x80000 ;  /* 0xfff80000ff337424 */ /* 0x000fd400078e00ff */
[----:B------:R-:W-:Y:S05]  /*8d50*/  @!P0 BRA `(.L_x_93) ;  /* 0x0000000000348947 */ /* 0x000fea0003800000 */
[----:B------:R-:W-:Y:S02]  /*8d60*/  ISETP.NE.AND P0, PT, R41, 0x7ff00000, PT ;  /* 0x7ff000002900780c */ /* 0x000fe40003f05270 */
[----:B------:R-:W-:Y:S02]  /*8d70*/  LOP3.LUT R51, R37, 0x80000000, R35, 0x48, !PT ;  /* 0x8000000025337812 */ /* 0x000fe400078e4823 */
[----:B------:R-:W-:-:S13]  /*8d80*/  ISETP.EQ.OR P0, PT, R42, RZ, !P0 ;  /* 0x000000ff2a00720c */ /* 0x000fda0004702670 */
[----:B------:R-:W-:Y:S01]  /*8d90*/  @P0 LOP3.LUT R13, R51, 0x7ff00000, RZ, 0xfc, !PT ;  /* 0x7ff00000330d0812 */ /* 0x000fe200078efcff */
[----:B------:R-:W-:Y:S02]  /*8da0*/  @!P0 IMAD.MOV.U32 R50, RZ, RZ, RZ ;  /* 0x000000ffff328224 */ /* 0x000fe400078e00ff */
[----:B------:R-:W-:Y:S02]  /*8db0*/  @P0 IMAD.MOV.U32 R50, RZ, RZ, RZ ;  /* 0x000000ffff320224 */ /* 0x000fe400078e00ff */
[----:B------:R-:W-:Y:S01]  /*8dc0*/  @P0 IMAD.MOV.U32 R51, RZ, RZ, R13 ;  /* 0x000000ffff330224 */ /* 0x000fe200078e000d */
[----:B------:R-:W-:Y:S06]  /*8dd0*/  BRA `(.L_x_93) ;  /* 0x0000000000147947 */ /* 0x000fec0003800000 */
.L_x_95:
[----:B------:R-:W-:Y:S01]  /*8de0*/  LOP3.LUT R51, R35, 0x80000, RZ, 0xfc, !PT ;  /* 0x0008000023337812 */ /* 0x000fe200078efcff */
[----:B------:R-:W-:Y:S01]  /*8df0*/  IMAD.MOV.U32 R50, RZ, RZ, R34 ;  /* 0x000000ffff327224 */ /* 0x000fe200078e0022 */
[----:B------:R-:W-:Y:S06]  /*8e00*/  BRA `(.L_x_93) ;  /* 0x0000000000087947 */ /* 0x000fec0003800000 */
.L_x_94:
[----:B------:R-:W-:Y:S01]  /*8e10*/  LOP3.LUT R51, R37, 0x80000, RZ, 0xfc, !PT ;  /* 0x0008000025337812 */ /* 0x000fe200078efcff */
[----:B------:R-:W-:-:S07]  /*8e20*/  IMAD.MOV.U32 R50, RZ, RZ, R36 ;  /* 0x000000ffff327224 */ /* 0x000fce00078e0024 */
.L_x_93:
[----:B------:R-:W-:Y:S05]  /*8e30*/  BSYNC.RECONVERGENT B2 ;  /* 0x0000000000027941 */ /* 0x000fea0003800200 */
.L_x_91:
[----:B------:R-:W-:Y:S02]  /*8e40*/  IMAD.MOV.U32 R13, RZ, RZ, 0x0 ;  /* 0x00000000ff0d7424 */ /* 0x000fe400078e00ff */
[----:B------:R-:W-:Y:S02]  /*8e50*/  IMAD.MOV.U32 R14, RZ, RZ, R50 ;  /* 0x000000ffff0e7224 */ /* 0x000fe400078e0032 */
[----:B------:R-:W-:Y:S01]  /*8e60*/  IMAD.MOV.U32 R15, RZ, RZ, R51 ;  /* 0x000000ffff0f7224 */ /* 0x000fe200078e0033 */
[----:B------:R-:W-:Y:S06]  /*8e70*/  RET.REL.NODEC R12 `(_Z32kernel_calculate_contact_processPyP6entityP9houseHoldP10workPlacesP9communityyiP13list_day_nodej) ;  /* 0xffffff700c607950 */ /* 0x000fec0003c3ffff */
        .weak           $__internal_1_$__cuda_sm20_rem_u64
        .type           $__internal_1_$__cuda_sm20_rem_u64,@function
        .size           $__internal_1_$__cuda_sm20_rem_u64,($__internal_2_$__cuda_sm20_sqrt_rn_f32_slowpath - $__internal_1_$__cuda_sm20_rem_u64)
$__internal_1_$__cuda_sm20_rem_u64:
[----:B------:R-:W-:Y:S02]  /*8e80*/  IMAD.MOV.U32 R30, RZ, RZ, R23 ;  /* 0x000000ffff1e7224 */ /* 0x000fe400078e0017 */
[----:B------:R-:W-:-:S04]  /*8e90*/  IMAD.MOV.U32 R31, RZ, RZ, R25 ;  /* 0x000000ffff1f7224 */ /* 0x000fc800078e0019 */
[----:B------:R-:W0:Y:S08]  /*8ea0*/  I2F.U64.RP R30, R30 ;  /* 0x0000001e001e7312 */ /* 0x000e300000309000 */
[----:B0-----:R-:W0:Y:S02]  /*8eb0*/  MUFU.RCP R8, R30 ;  /* 0x0000001e00087308 */ /* 0x001e240000001000 */
[----:B0-----:R-:W-:-:S06]  /*8ec0*/  VIADD R8, R8, 0x1ffffffe ;  /* 0x1ffffffe08087836 */ /* 0x001fcc0000000000 */
[----:B------:R-:W0:Y:S02]  /*8ed0*/  F2I.U64.TRUNC R8, R8 ;  /* 0x0000000800087311 */ /* 0x000e24000020d800 */
[----:B0-----:R-:W-:-:S04]  /*8ee0*/  IMAD.WIDE.U32 R26, R8, R23, RZ ;  /* 0x00000017081a7225 */ /* 0x001fc800078e00ff */
[----:B------:R-:W-:Y:S01]  /*8ef0*/  IMAD R27, R8, R25, R27 ;  /* 0x00000019081b7224 */ /* 0x000fe200078e021b */
[----:B------:R-:W-:-:S03]  /*8f00*/  IADD3 R33, P0, PT, RZ, -R26, RZ ;  /* 0x8000001aff217210 */ /* 0x000fc60007f1e0ff */
[----:B------:R-:W-:Y:S02]  /*8f10*/  IMAD R27, R9, R23, R27 ;  /* 0x00000017091b7224 */ /* 0x000fe400078e021b */
[----:B------:R-:W-:-:S04]  /*8f20*/  IMAD.HI.U32 R26, R8, R33, RZ ;  /* 0x00000021081a7227 */ /* 0x000fc800078e00ff */
[----:B------:R-:W-:Y:S02]  /*8f30*/  IMAD.X R35, RZ, RZ, ~R27, P0 ;  /* 0x000000ffff237224 */ /* 0x000fe400000e0e1b */
[----:B------:R-:W-:Y:S02]  /*8f40*/  IMAD.MOV.U32 R27, RZ, RZ, R8 ;  /* 0x000000ffff1b7224 */ /* 0x000fe400078e0008 */
[-C--:B------:R-:W-:Y:S02]  /*8f50*/  IMAD R31, R9, R35.reuse, RZ ;  /* 0x00000023091f7224 */ /* 0x080fe400078e02ff */
[----:B------:R-:W-:-:S04]  /*8f60*/  IMAD.WIDE.U32 R26, P0, R8, R35, R26 ;  /* 0x00000023081a7225 */ /* 0x000fc8000780001a */
[----:B------:R-:W-:-:S04]  /*8f70*/  IMAD.HI.U32 R35, R9, R35, RZ ;  /* 0x0000002309237227 */ /* 0x000fc800078e00ff */
[----:B------:R-:W-:-:S05]  /*8f80*/  IMAD.HI.U32 R26, P1, R9, R33, R26 ;  /* 0x00000021091a7227 */ /* 0x000fca000782001a */
[----:B------:R-:W-:Y:S01]  /*8f90*/  IADD3 R27, P2, PT, R31, R26, RZ ;  /* 0x0000001a1f1b7210 */ /* 0x000fe20007f5e0ff */
[----:B------:R-:W-:-:S04]  /*8fa0*/  IMAD.X R26, R35, 0x1, R9, P0 ;  /* 0x00000001231a7824 */ /* 0x000fc800000e0609 */
[----:B------:R-:W-:Y:S01]  /*8fb0*/  IMAD.WIDE.U32 R8, R27, R23, RZ ;  /* 0x000000171b087225 */ /* 0x000fe200078e00ff */
[----:B------:R-:W-:-:S03]  /*8fc0*/  IADD3.X R30, PT, PT, RZ, RZ, R26, P2, P1 ;  /* 0x000000ffff1e7210 */ /* 0x000fc600017e241a */
[----:B------:R-:W-:Y:S01]  /*8fd0*/  IMAD R9, R27, R25, R9 ;  /* 0x000000191b097224 */ /* 0x000fe200078e0209 */
[----:B------:R-:W-:-:S03]  /*8fe0*/  IADD3 R31, P0, PT, RZ, -R8, RZ ;  /* 0x80000008ff1f7210 */ /* 0x000fc60007f1e0ff */
[----:B------:R-:W-:Y:S02]  /*8ff0*/  IMAD R9, R30, R23, R9 ;  /* 0x000000171e097224 */ /* 0x000fe400078e0209 */
[----:B------:R-:W-:-:S04]  /*9000*/  IMAD.HI.U32 R26, R27, R31, RZ ;  /* 0x0000001f1b1a7227 */ /* 0x000fc800078e00ff */
[----:B------:R-:W-:-:S04]  /*9010*/  IMAD.X R9, RZ, RZ, ~R9, P0 ;  /* 0x000000ffff097224 */ /* 0x000fc800000e0e09 */
[----:B------:R-:W-:-:S04]  /*9020*/  IMAD.WIDE.U32 R26, P0, R27, R9, R26 ;  /* 0x000000091b1a7225 */ /* 0x000fc8000780001a */
[C---:B------:R-:W-:Y:S02]  /*9030*/  IMAD R8, R30.reuse, R9, RZ ;  /* 0x000000091e087224 */ /* 0x040fe400078e02ff */
[----:B------:R-:W-:-:S04]  /*9040*/  IMAD.HI.U32 R27, P1, R30, R31, R26 ;  /* 0x0000001f1e1b7227 */ /* 0x000fc8000782001a */
[----:B------:R-:W-:Y:S01]  /*9050*/  IMAD.HI.U32 R9, R30, R9, RZ ;  /* 0x000000091e097227 */ /* 0x000fe200078e00ff */
[----:B------:R-:W-:-:S03]  /*9060*/  IADD3 R27, P2, PT, R8, R27, RZ ;  /* 0x0000001b081b7210 */ /* 0x000fc60007f5e0ff */
[----:B------:R-:W-:Y:S02]  /*9070*/  IMAD.X R30, R9, 0x1, R30, P0 ;  /* 0x00000001091e7824 */ /* 0x000fe400000e061e */
[----:B------:R-:W-:-:S03]  /*9080*/  IMAD.HI.U32 R8, R27, R5, RZ ;  /* 0x000000051b087227 */ /* 0x000fc600078e00ff */
[----:B------:R-:W-:Y:S01]  /*9090*/  IADD3.X R31, PT, PT, RZ, RZ, R30, P2, P1 ;  /* 0x000000ffff1f7210 */ /* 0x000fe200017e241e */
[----:B------:R-:W-:Y:S02]  /*90a0*/  IMAD.MOV.U32 R9, RZ, RZ, RZ ;  /* 0x000000ffff097224 */ /* 0x000fe400078e00ff */
[----:B------:R-:W-:-:S04]  /*90b0*/  IMAD.WIDE.U32 R8, R27, R0, R8 ;  /* 0x000000001b087225 */ /* 0x000fc800078e0008 */
[C---:B------:R-:W-:Y:S02]  /*90c0*/  IMAD R27, R31.reuse, R0, RZ ;  /* 0x000000001f1b7224 */ /* 0x040fe400078e02ff */
[----:B------:R-:W-:-:S04]  /*90d0*/  IMAD.HI.U32 R8, P0, R31, R5, R8 ;  /* 0x000000051f087227 */ /* 0x000fc80007800008 */
[----:B------:R-:W-:Y:S01]  /*90e0*/  IMAD.HI.U32 R26, R31, R0, RZ ;  /* 0x000000001f1a7227 */ /* 0x000fe200078e00ff */
[----:B------:R-:W-:-:S03]  /*90f0*/  IADD3 R30, P1, PT, R27, R8, RZ ;  /* 0x000000081b1e7210 */ /* 0x000fc60007f3e0ff */
[----:B------:R-:W-:Y:S02]  /*9100*/  IMAD.X R26, RZ, RZ, R26, P0 ;  /* 0x000000ffff1a7224 */ /* 0x000fe400000e061a */
[----:B------:R-:W-:-:S04]  /*9110*/  IMAD.WIDE.U32 R8, R30, R23, RZ ;  /* 0x000000171e087225 */ /* 0x000fc800078e00ff */
[----:B------:R-:W-:Y:S01]  /*9120*/  IMAD.X R26, RZ, RZ, R26, P1 ;  /* 0x000000ffff1a7224 */ /* 0x000fe200008e061a */
[----:B------:R-:W-:Y:S01]  /*9130*/  IADD3 R32, P1, PT, -R8, R5, RZ ;  /* 0x0000000508207210 */ /* 0x000fe20007f3e1ff */
[----:B------:R-:W-:Y:S02]  /*9140*/  IMAD R30, R30, R25, R9 ;  /* 0x000000191e1e7224 */ /* 0x000fe400078e0209 */
[----:B------:R-:W-:Y:S01]  /*9150*/  IMAD.MOV.U32 R9, RZ, RZ, 0x0 ;  /* 0x00000000ff097424 */ /* 0x000fe200078e00ff */
[-C--:B------:R-:W-:Y:S01]  /*9160*/  ISETP.GE.U32.AND P0, PT, R32, R23.reuse, PT ;  /* 0x000000172000720c */ /* 0x080fe20003f06070 */
[----:B------:R-:W-:-:S04]  /*9170*/  IMAD R5, R26, R23, R30 ;  /* 0x000000171a057224 */ /* 0x000fc800078e021e */
[----:B------:R-:W-:Y:S01]  /*9180*/  IMAD.X R26, R0, 0x1, ~R5, P1 ;  /* 0x00000001001a7824 */ /* 0x000fe200008e0e05 */
[----:B------:R-:W-:-:S04]  /*9190*/  IADD3 R8, P1, PT, -R23, R32, RZ ;  /* 0x0000002017087210 */ /* 0x000fc80007f3e1ff */
[C---:B------:R-:W-:Y:S01]  /*91a0*/  ISETP.GE.U32.AND.EX P0, PT, R26.reuse, R25, PT, P0 ;  /* 0x000000191a00720c */ /* 0x040fe20003f06100 */
[----:B------:R-:W-:Y:S01]  /*91b0*/  IMAD.X R30, R26, 0x1, ~R25, P1 ;  /* 0x000000011a1e7824 */ /* 0x000fe200008e0e19 */
[C---:B------:R-:W-:Y:S02]  /*91c0*/  ISETP.NE.U32.AND P1, PT, R23.reuse, RZ, PT ;  /* 0x000000ff1700720c */ /* 0x040fe40003f25070 */
[----:B------:R-:W-:Y:S02]  /*91d0*/  SEL R8, R8, R32, P0 ;  /* 0x0000002008087207 */ /* 0x000fe40000000000 */
[----:B------:R-:W-:Y:S02]  /*91e0*/  SEL R30, R30, R26, P0 ;  /* 0x0000001a1e1e7207 */ /* 0x000fe40000000000 */
[----:B------:R-:W-:Y:S02]  /*91f0*/  ISETP.GE.U32.AND P0, PT, R8, R23, PT ;  /* 0x000000170800720c */ /* 0x000fe40003f06070 */
[----:B------:R-:W-:-:S02]  /*9200*/  IADD3 R26, P2, PT, -R23, R8, RZ ;  /* 0x00000008171a7210 */ /* 0x000fc40007f5e1ff */
[C---:B------:R-:W-:Y:S02]  /*9210*/  ISETP.GE.U32.AND.EX P0, PT, R30.reuse, R25, PT, P0 ;  /* 0x000000191e00720c */ /* 0x040fe40003f06100 */
[----:B------:R-:W-:Y:S01]  /*9220*/  ISETP.NE.AND.EX P1, PT, R25, RZ, PT, P1 ;  /* 0x000000ff1900720c */ /* 0x000fe20003f25310 */
[----:B------:R-:W-:Y:S01]  /*9230*/  IMAD.X R27, R30, 0x1, ~R25, P2 ;  /* 0x000000011e1b7824 */ /* 0x000fe200010e0e19 */
[----:B------:R-:W-:Y:S01]  /*9240*/  SEL R26, R26, R8, P0 ;  /* 0x000000081a1a7207 */ /* 0x000fe20000000000 */
[----:B------:R-:W-:-:S03]  /*9250*/  IMAD.MOV.U32 R8, RZ, RZ, R22 ;  /* 0x000000ffff087224 */ /* 0x000fc600078e0016 */
[----:B------:R-:W-:Y:S02]  /*9260*/  SEL R27, R27, R30, P0 ;  /* 0x0000001e1b1b7207 */ /* 0x000fe40000000000 */
[----:B------:R-:W-:Y:S02]  /*9270*/  SEL R26, R26, 0xffffffff, P1 ;  /* 0xffffffff1a1a7807 */ /* 0x000fe40000800000 */
[----:B------:R-:W-:Y:S01]  /*9280*/  SEL R27, R27, 0xffffffff, P1 ;  /* 0xffffffff1b1b7807 */ /* 0x000fe20000800000 */
[----:B------:R-:W-:Y:S06]  /*9290*/  RET.REL.NODEC R8 `(_Z32kernel_calculate_contact_processPyP6entityP9houseHoldP10workPlacesP9communityyiP13list_day_nodej) ;  /* 0xffffff6c08587950 */ /* 0x000fec0003c3ffff */
        .weak           $__internal_2_$__cuda_sm20_sqrt_rn_f32_slowpath
        .type           $__internal_2_$__cuda_sm20_sqrt_rn_f32_slowpath,@function
        .size           $__internal_2_$__cuda_sm20_sqrt_rn_f32_slowpath,(.L_x_121 - $__internal_2_$__cuda_sm20_sqrt_rn_f32_slowpath)
$__internal_2_$__cuda_sm20_sqrt_rn_f32_slowpath:
[----:B------:R-:W-:-:S13]  /*92a0*/  LOP3.LUT P0, RZ, R2, 0x7fffffff, RZ, 0xc0, !PT ;  /* 0x7fffffff02ff7812 */ /* 0x000fda000780c0ff */
[----:B------:R-:W-:Y:S01]  /*92b0*/  @!P0 IMAD.MOV.U32 R32, RZ, RZ, R2 ;  /* 0x000000ffff208224 */ /* 0x000fe200078e0002 */
[----:B------:R-:W-:Y:S06]  /*92c0*/  @!P0 BRA `(.L_x_96) ;  /* 0x0000000000408947 */ /* 0x000fec0003800000 */
[----:B------:R-:W-:-:S13]  /*92d0*/  FSETP.GEU.FTZ.AND P0, PT, R2, RZ, PT ;  /* 0x000000ff0200720b */ /* 0x000fda0003f1e000 */
[----:B------:R-:W-:Y:S01]  /*92e0*/  @!P0 IMAD.MOV.U32 R32, RZ, RZ, 0x7fffffff ;  /* 0x7fffffffff208424 */ /* 0x000fe200078e00ff */
[----:B------:R-:W-:Y:S06]  /*92f0*/  @!P0 BRA `(.L_x_96) ;  /* 0x0000000000348947 */ /* 0x000fec0003800000 */
[----:B------:R-:W-:-:S13]  /*9300*/  FSETP.GTU.FTZ.AND P0, PT, |R2|, +INF , PT ;  /* 0x7f8000000200780b */ /* 0x000fda0003f1c200 */
[----:B------:R-:W-:Y:S01]  /*9310*/  @P0 FADD.FTZ R32, R2, 1 ;  /* 0x3f80000002200421 */ /* 0x000fe20000010000 */
[----:B------:R-:W-:Y:S06]  /*9320*/  @P0 BRA `(.L_x_96) ;  /* 0x0000000000280947 */ /* 0x000fec0003800000 */
[----:B------:R-:W-:-:S13]  /*9330*/  FSETP.NEU.FTZ.AND P0, PT, |R2|, +INF , PT ;  /* 0x7f8000000200780b */ /* 0x000fda0003f1d200 */
[----:B------:R-:W-:-:S04]  /*9340*/  @P0 FFMA R34, R2, 1.84467440737095516160e+19, RZ ;  /* 0x5f80000002220823 */ /* 0x000fc800000000ff */
[----:B------:R-:W0:Y:S02]  /*9350*/  @P0 MUFU.RSQ R33, R34 ;  /* 0x0000002200210308 */ /* 0x000e240000001400 */
[----:B0-----:R-:W-:Y:S01]  /*9360*/  @P0 FMUL.FTZ R3, R34, R33 ;  /* 0x0000002122030220 */ /* 0x001fe20000410000 */
[----:B------:R-:W-:-:S03]  /*9370*/  @P0 FMUL.FTZ R10, R33, 0.5 ;  /* 0x3f000000210a0820 */ /* 0x000fc60000410000 */
[----:B------:R-:W-:-:S04]  /*9380*/  @P0 FADD.FTZ R32, -R3, -RZ ;  /* 0x800000ff03200221 */ /* 0x000fc80000010100 */
[----:B------:R-:W-:Y:S01]  /*9390*/  @P0 FFMA R36, R3, R32, R34 ;  /* 0x0000002003240223 */ /* 0x000fe20000000022 */
[----:B------:R-:W-:-:S03]  /*93a0*/  @!P0 IMAD.MOV.U32 R32, RZ, RZ, R2 ;  /* 0x000000ffff208224 */ /* 0x000fc600078e0002 */
[----:B------:R-:W-:-:S04]  /*93b0*/  @P0 FFMA R10, R36, R10, R3 ;  /* 0x0000000a240a0223 */ /* 0x000fc80000000003 */
[----:B------:R-:W-:-:S07]  /*93c0*/  @P0 FMUL.FTZ R32, R10, 2.3283064365386962891e-10 ;  /* 0x2f8000000a200820 */ /* 0x000fce0000410000 */
.L_x_96:
[----:B------:R-:W-:Y:S02]  /*93d0*/  IMAD.MOV.U32 R2, RZ, RZ, R5 ;  /* 0x000000ffff027224 */ /* 0x000fe400078e0005 */
[----:B------:R-:W-:-:S04]  /*93e0*/  IMAD.MOV.U32 R3, RZ, RZ, 0x0 ;  /* 0x00000000ff037424 */ /* 0x000fc800078e00ff */
[----:B------:R-:W-:Y:S05]  /*93f0*/  RET.REL.NODEC R2 `(_Z32kernel_calculate_contact_processPyP6entityP9houseHoldP10workPlacesP9communityyiP13list_day_nodej) ;  /* 0xffffff6c02007950 */ /* 0x000fea0003c3ffff */
.L_x_97:
[----:B------:R-:W-:-:S00]  /*9400*/  BRA `(.L_x_97) ;  /* 0xfffffffc00fc7947 */ /* 0x000fc0000383ffff */
[----:B------:R-:W-:-:S00]  /*9410*/  NOP ;  /* 0x0000000000007918 */ /* 0x000fc00000000000 */
        /* <DEDUP_REMOVED lines=14> */
.L_x_121:


//--------------------- .text._Z22kernel_update_infectedyyyyyyP6entity --------------------------
	.section	.text._Z22kernel_update_infectedyyyyyyP6entity,"ax",@progbits
	.align	128
        .global         _Z22kernel_update_infectedyyyyyyP6entity
        .type           _Z22kernel_update_infectedyyyyyyP6entity,@function
        .size           _Z22kernel_update_infectedyyyyyyP6entity,(.L_x_123 - _Z22kernel_update_infectedyyyyyyP6entity)
        .other          _Z22kernel_update_infectedyyyyyyP6entity,@"STO_CUDA_ENTRY STV_DEFAULT"
_Z22kernel_update_infectedyyyyyyP6entity:
.text._Z22kernel_update_infectedyyyyyyP6entity:
[----:B------:R-:W-:Y:S01]  /*0000*/  LDC R1, c[0x0][0x37c] ;  /* 0x0000df00ff017b82 */ /* 0x000fe20000000800 */
[----:B------:R-:W0:Y:S01]  /*0010*/  LDCU.64 UR10, c[0x0][0x3b0] ;  /* 0x00007600ff0a77ac */ /* 0x000e220008000a00 */
[----:B------:R-:W-:Y:S02]  /*0020*/  IMAD.MOV.U32 R0, RZ, RZ, 0x1 ;  /* 0x00000001ff007424 */ /* 0x000fe400078e00ff */
[----:B------:R-:W-:Y:S01]  /*0030*/  IMAD.MOV.U32 R11, RZ, RZ, 0x1 ;  /* 0x00000001ff0b7424 */ /* 0x000fe200078e00ff */
[----:B------:R-:W0:Y:S01]  /*0040*/  LDCU.128 UR4, c[0x0][0x380] ;  /* 0x00007000ff0477ac */ /* 0x000e220008000c00 */
[----:B------:R-:W1:Y:S01]  /*0050*/  LDCU.128 UR12, c[0x0][0x390] ;  /* 0x00007200ff0c77ac */ /* 0x000e620008000c00 */
[----:B------:R-:W2:Y:S01]  /*0060*/  LDCU.128 UR16, c[0x0][0x3a0] ;  /* 0x00007400ff1077ac */ /* 0x000ea20008000c00 */
[----:B------:R-:W3:Y:S01]  /*0070*/  LDCU.64 UR20, c[0x0][0x358] ;  /* 0x00006b00ff1477ac */ /* 0x000ee20008000a00 */
[----:B0-----:R-:W-:Y:S02]  /*0080*/  ULEA UR22, UP0, UR4, UR10, 0x6 ;  /* 0x0000000a04167291 */ /* 0x001fe4000f8030ff */
[----:B------:R-:W-:-:S02]  /*0090*/  ULEA UR23, UP1, UR6, UR10, 0x6 ;  /* 0x0000000a06177291 */ /* 0x000fc4000f8230ff */
[----:B------:R-:W-:Y:S02]  /*00a0*/  ULEA.HI.X UR4, UR4, UR11, UR5, 0x6, UP0 ;  /* 0x0000000b04047291 */ /* 0x000fe400080f3405 */
[----:B------:R-:W-:Y:S01]  /*00b0*/  ULEA.HI.X UR5, UR6, UR11, UR7, 0x6, UP1 ;  /* 0x0000000b06057291 */ /* 0x000fe200088f3407 */
[----:B------:R-:W-:Y:S01]  /*00c0*/  IMAD.U32 R2, RZ, RZ, UR22 ;  /* 0x00000016ff027e24 */ /* 0x000fe2000f8e00ff */
[----:B-1----:R-:W-:Y:S01]  /*00d0*/  ULEA UR24, UP0, UR12, UR10, 0x6 ;  /* 0x0000000a0c187291 */ /* 0x002fe2000f8030ff */
[----:B------:R-:W-:Y:S01]  /*00e0*/  MOV R4, UR23 ;  /* 0x0000001700047c02 */ /* 0x000fe20008000f00 */
[----:B------:R-:W-:Y:S01]  /*00f0*/  ULEA UR25, UP1, UR14, UR10, 0x6 ;  /* 0x0000000a0e197291 */ /* 0x000fe2000f8230ff */
[----:B------:R-:W-:Y:S01]  /*0100*/  MOV R3, UR4 ;  /* 0x0000000400037c02 */ /* 0x000fe20008000f00 */
[----:B------:R-:W-:Y:S01]  /*0110*/  ULEA.HI.X UR6, UR12, UR11, UR13, 0x6, UP0 ;  /* 0x0000000b0c067291 */ /* 0x000fe200080f340d */
[----:B------:R-:W-:Y:S01]  /*0120*/  IMAD.U32 R5, RZ, RZ, UR5 ;  /* 0x00000005ff057e24 */ /* 0x000fe2000f8e00ff */
[----:B------:R-:W-:Y:S01]  /*0130*/  ULEA.HI.X UR7, UR14, UR11, UR15, 0x6, UP1 ;  /* 0x0000000b0e077291 */ /* 0x000fe200088f340f */
[----:B------:R-:W-:Y:S01]  /*0140*/  MOV R6, UR24 ;  /* 0x0000001800067c02 */ /* 0x000fe20008000f00 */
[----:B--2---:R-:W-:Y:S01]  /*0150*/  ULEA UR12, UP0, UR16, UR10, 0x6 ;  /* 0x0000000a100c7291 */ /* 0x004fe2000f8030ff */
[----:B---3--:R-:W-:Y:S01]  /*0160*/  STG.E desc[UR20][R2.64+0x20], RZ ;  /* 0x000020ff02007986 */ /* 0x008fe2000c101914 */
[----:B------:R-:W-:Y:S01]  /*0170*/  ULEA UR9, UP1, UR18, UR10, 0x6 ;  /* 0x0000000a12097291 */ /* 0x000fe2000f8230ff */
[----:B------:R-:W-:Y:S01]  /*0180*/  IMAD.U32 R7, RZ, RZ, UR6 ;  /* 0x00000006ff077e24 */ /* 0x000fe2000f8e00ff */
[----:B------:R-:W-:Y:S01]  /*0190*/  ULEA.HI.X UR8, UR16, UR11, UR17, 0x6, UP0 ;  /* 0x0000000b10087291 */ /* 0x000fe200080f3411 */
[----:B------:R-:W-:Y:S01]  /*01a0*/  STG.E desc[UR20][R2.64+0x34], RZ ;  /* 0x000034ff02007986 */ /* 0x000fe2000c101914 */
[----:B------:R-:W-:Y:S01]  /*01b0*/  ULEA.HI.X UR10, UR18, UR11, UR19, 0x6, UP1 ;  /* 0x0000000b120a7291 */ /* 0x000fe200088f3413 */
[----:B------:R-:W-:Y:S01]  /*01c0*/  MOV R8, UR25 ;  /* 0x0000001900087c02 */ /* 0x000fe20008000f00 */
[----:B------:R-:W-:Y:S01]  /*01d0*/  IMAD.U32 R9, RZ, RZ, UR7 ;  /* 0x00000007ff097e24 */ /* 0x000fe2000f8e00ff */
[----:B------:R-:W-:Y:S04]  /*01e0*/  STG.E desc[UR20][R2.64+0x2c], R11 ;  /* 0x00002c0b02007986 */ /* 0x000fe8000c101914 */
[----:B------:R-:W-:Y:S04]  /*01f0*/  STG.E desc[UR20][R2.64+0x8], R11 ;  /* 0x0000080b02007986 */ /* 0x000fe8000c101914 */
[----:B------:R0:W-:Y:S04]  /*0200*/  STG.E.U8 desc[UR20][R2.64+0x38], R0 ;  /* 0x0000380002007986 */ /* 0x0001e8000c101114 */
[----:B------:R-:W-:Y:S04]  /*0210*/  STG.E desc[UR20][R4.64+0x2c], R11 ;  /* 0x00002c0b04007986 */ /* 0x000fe8000c101914 */
[----:B------:R-:W-:Y:S04]  /*0220*/  STG.E desc[UR20][R4.64+0x8], R11 ;  /* 0x0000080b04007986 */ /* 0x000fe8000c101914 */
[----:B------:R-:W-:Y:S01]  /*0230*/  STG.E desc[UR20][R4.64+0x20], RZ ;  /* 0x000020ff04007986 */ /* 0x000fe2000c101914 */
[----:B0-----:R-:W-:Y:S01]  /*0240*/  MOV R2, UR12 ;  /* 0x0000000c00027c02 */ /* 0x001fe20008000f00 */
[----:B------:R-:W-:-:S02]  /*0250*/  IMAD.U32 R3, RZ, RZ, UR8 ;  /* 0x00000008ff037e24 */ /* 0x000fc4000f8e00ff */
[----:B------:R-:W-:Y:S04]  /*0260*/  STG.E desc[UR20][R4.64+0x34], RZ ;  /* 0x000034ff04007986 */ /* 0x000fe8000c101914 */
[----:B------:R0:W-:Y:S04]  /*0270*/  STG.E.U8 desc[UR20][R4.64+0x38], R0 ;  /* 0x0000380004007986 */ /* 0x0001e8000c101114 */
[----:B------:R-:W-:Y:S04]  /*0280*/  STG.E desc[UR20][R6.64+0x2c], R11 ;  /* 0x00002c0b06007986 */ /* 0x000fe8000c101914 */
[----:B------:R-:W-:Y:S01]  /*0290*/  STG.E desc[UR20][R6.64+0x8], R11 ;  /* 0x0000080b06007986 */ /* 0x000fe2000c101914 */
[----:B0-----:R-:W-:-:S03]  /*02a0*/  MOV R4, UR9 ;  /* 0x0000000900047c02 */ /* 0x001fc60008000f00 */
[----:B------:R-:W-:Y:S01]  /*02b0*/  STG.E desc[UR20][R6.64+0x20], RZ ;  /* 0x000020ff06007986 */ /* 0x000fe2000c101914 */
[----:B------:R-:W-:-:S03]  /*02c0*/  MOV R5, UR10 ;  /* 0x0000000a00057c02 */ /* 0x000fc60008000f00 */
[----:B------:R-:W-:Y:S04]  /*02d0*/  STG.E desc[UR20][R6.64+0x34], RZ ;  /* 0x000034ff06007986 */ /* 0x000fe8000c101914 */
[----:B------:R-:W-:Y:S04]  /*02e0*/  STG.E.U8 desc[UR20][R6.64+0x38], R0 ;  /* 0x0000380006007986 */ /* 0x000fe8000c101114 */
[----:B------:R-:W-:Y:S04]  /*02f0*/  STG.E desc[UR20][R8.64+0x2c], R11 ;  /* 0x00002c0b08007986 */ /* 0x000fe8000c101914 */
[----:B------:R-:W-:Y:S04]  /*0300*/  STG.E desc[UR20][R8.64+0x8], R11 ;  /* 0x0000080b08007986 */ /* 0x000fe8000c101914 */
[----:B------:R-:W-:Y:S04]  /*0310*/  STG.E desc[UR20][R8.64+0x20], RZ ;  /* 0x000020ff08007986 */ /* 0x000fe8000c101914 */
        /* <DEDUP_REMOVED lines=9> */
[----:B------:R-:W-:Y:S04]  /*03b0*/  STG.E.U8 desc[UR20][R4.64+0x38], R0 ;  /* 0x0000380004007986 */ /* 0x000fe8000c101114 */
[----:B------:R-:W-:Y:S04]  /*03c0*/  STG.E desc[UR20][R4.64+0x20], RZ ;  /* 0x000020ff04007986 */ /* 0x000fe8000c101914 */
[----:B------:R-:W-:Y:S01]  /*03d0*/  STG.E desc[UR20][R4.64+0x34], RZ ;  /* 0x000034ff04007986 */ /* 0x000fe2000c101914 */
[----:B------:R-:W-:Y:S05]  /*03e0*/  EXIT ;  /* 0x000000000000794d */ /* 0x000fea0003800000 */
.L_x_98:
        /* <DEDUP_REMOVED lines=9> */
.L_x_123:


//--------------------- .text._Z25kernel_generate_communityP9community --------------------------
	.section	.text._Z25kernel_generate_communityP9community,"ax",@progbits
	.align	128
        .global         _Z25kernel_generate_communityP9community
        .type           _Z25kernel_generate_communityP9community,@function
        .size           _Z25kernel_generate_communityP9community,(.L_x_124 - _Z25kernel_generate_communityP9community)
        .other          _Z25kernel_generate_communityP9community,@"STO_CUDA_ENTRY STV_DEFAULT"
_Z25kernel_generate_communityP9community:
.text._Z25kernel_generate_communityP9community:
[----:B------:R-:W-:Y:S01]  /*0000*/  LDC R1, c[0x0][0x37c] ;  /* 0x0000df00ff017b82 */ /* 0x000fe20000000800 */
[----:B------:R-:W0:Y:S07]  /*0010*/  S2R R2, SR_TID.X ;  /* 0x0000000000027919 */ /* 0x000e2e0000002100 */
[----:B------:R-:W0:Y:S01]  /*0020*/  S2UR UR6, SR_CTAID.X ;  /* 0x00000000000679c3 */ /* 0x000e220000002500 */
[----:B------:R-:W1:Y:S07]  /*0030*/  LDCU.64 UR4, c[0x0][0x358] ;  /* 0x00006b00ff0477ac */ /* 0x000e6e0008000a00 */
[----:B------:R-:W0:Y:S08]  /*0040*/  LDC R3, c[0x0][0x360] ;  /* 0x0000d800ff037b82 */ /* 0x000e300000000800 */
[----:B------:R-:W2:Y:S01]  /*0050*/  LDC.64 R4, c[0x0][0x380] ;  /* 0x0000e000ff047b82 */ /* 0x000ea20000000a00 */
[----:B0-----:R-:W-:-:S02]  /*0060*/  IMAD R2, R3, UR6, R2 ;  /* 0x0000000603027c24 */ /* 0x001fc4000f8e0202 */
[----:B------:R-:W-:Y:S02]  /*0070*/  HFMA2 R3, -RZ, RZ, 0, 0 ;  /* 0x00000000ff037431 */ /* 0x000fe400000001ff */
[----:B--2---:R-:W-:-:S05]  /*0080*/  IMAD.WIDE.U32 R4, R2, 0x10, R4 ;  /* 0x0000001002047825 */ /* 0x004fca00078e0004 */
[----:B-1----:R-:W-:Y:S04]  /*0090*/  STG.E.64 desc[UR4][R4.64], R2 ;  /* 0x0000000204007986 */ /* 0x002fe8000c101b04 */
[----:B------:R-:W-:Y:S01]  /*00a0*/  STG.E.64 desc[UR4][R4.64+0x8], RZ ;  /* 0x000008ff04007986 */ /* 0x000fe2000c101b04 */
[----:B------:R-:W-:Y:S06]  /*00b0*/  BAR.SYNC.DEFER_BLOCKING 0x0 ;  /* 0x0000000000007b1d */ /* 0x000fec0000010000 */
[----:B------:R-:W-:Y:S05]  /*00c0*/  EXIT ;  /* 0x000000000000794d */ /* 0x000fea0003800000 */
.L_x_99:
        /* <DEDUP_REMOVED lines=11> */
.L_x_124:


//--------------------- .text._Z25kernel_generate_workplaceiP6entityP10workPlaces --------------------------
	.section	.text._Z25kernel_generate_workplaceiP6entityP10workPlaces,"ax",@progbits
	.align	128
        .global         _Z25kernel_generate_workplaceiP6entityP10workPlaces
        .type           _Z25kernel_generate_workplaceiP6entityP10workPlaces,@function
        .size           _Z25kernel_generate_workplaceiP6entityP10workPlaces,(.L_x_125 - _Z25kernel_generate_workplaceiP6entityP10workPlaces)
        .other          _Z25kernel_generate_workplaceiP6entityP10workPlaces,@"STO_CUDA_ENTRY STV_DEFAULT"
_Z25kernel_generate_workplaceiP6entityP10workPlaces:
.text._Z25kernel_generate_workplaceiP6entityP10workPlaces:
[----:B------:R-:W-:Y:S01]  /*0000*/  LDC R1, c[0x0][0x37c] ;  /* 0x0000df00ff017b82 */ /* 0x000fe20000000800 */
[----:B------:R-:W0:Y:S07]  /*0010*/  S2R R2, SR_TID.X ;  /* 0x0000000000027919 */ /* 0x000e2e0000002100 */
[----:B------:R-:W0:Y:S01]  /*0020*/  S2UR UR4, SR_CTAID.X ;  /* 0x00000000000479c3 */ /* 0x000e220000002500 */
[----:B------:R-:W1:Y:S01]  /*0030*/  LDCU.64 UR6, c[0x3][0x60] ;  /* 0x00c00c00ff0677ac */ /* 0x000e620008000a00 */
[----:B------:R-:W-:Y:S01]  /*0040*/  BSSY.RECONVERGENT B0, `(.L_x_100) ;  /* 0x0000029000007945 */ /* 0x000fe20003800200 */
[----:B------:R-:W2:Y:S05]  /*0050*/  LDCU UR5, c[0x0][0x380] ;  /* 0x00007000ff0577ac */ /* 0x000eaa0008000800 */
[----:B------:R-:W0:Y:S02]  /*0060*/  LDC R3, c[0x0][0x360] ;  /* 0x0000d800ff037b82 */ /* 0x000e240000000800 */
[----:B0-----:R-:W-:-:S05]  /*0070*/  IMAD R2, R3, UR4, R2 ;  /* 0x0000000403027c24 */ /* 0x001fca000f8e0202 */
[----:B-1----:R-:W-:-:S04]  /*0080*/  ISETP.GE.U32.AND P0, PT, R2, UR6, PT ;  /* 0x0000000602007c0c */ /* 0x002fc8000bf06070 */
[----:B------:R-:W-:-:S13]  /*0090*/  ISETP.GE.AND.EX P0, PT, RZ, UR7, PT, P0 ;  /* 0x00000007ff007c0c */ /* 0x000fda000bf06300 */
[----:B--2---:R-:W-:Y:S05]  /*00a0*/  @P0 BRA `(.L_x_101) ;  /* 0x0000000000880947 */ /* 0x004fea0003800000 */
[----:B------:R-:W0:Y:S01]  /*00b0*/  LDC.64 R12, c[0x0][0x358] ;  /* 0x0000d600ff0c7b82 */ /* 0x000e220000000a00 */
[----:B------:R-:W-:Y:S01]  /*00c0*/  UMOV UR4, URZ ;  /* 0x000000ff00047c82 */ /* 0x000fe20008000000 */
[----:B------:R-:W-:-:S06]  /*00d0*/  IMAD.MOV.U32 R3, RZ, RZ, RZ ;  /* 0x000000ffff037224 */ /* 0x000fcc00078e00ff */
[----:B------:R-:W1:Y:S08]  /*00e0*/  LDC R9, c[0x0][0x380] ;  /* 0x0000e000ff097b82 */ /* 0x000e700000000800 */
[----:B------:R-:W2:Y:S01]  /*00f0*/  LDC.64 R4, c[0x0][0x390] ;  /* 0x0000e400ff047b82 */ /* 0x000ea20000000a00 */
[----:B0-----:R-:W-:Y:S02]  /*0100*/  R2UR UR6, R12 ;  /* 0x000000000c0672ca */ /* 0x001fe400000e0000 */
[----:B------:R-:W-:-:S02]  /*0110*/  R2UR UR7, R13 ;  /* 0x000000000d0772ca */ /* 0x000fc400000e0000 */
[C---:B------:R-:W-:Y:S02]  /*0120*/  R2UR UR10, R12.reuse ;  /* 0x000000000c0a72ca */ /* 0x040fe400000e0000 */
[C---:B------:R-:W-:Y:S02]  /*0130*/  R2UR UR11, R13.reuse ;  /* 0x000000000d0b72ca */ /* 0x040fe400000e0000 */
[----:B------:R-:W-:Y:S02]  /*0140*/  R2UR UR8, R12 ;  /* 0x000000000c0872ca */ /* 0x000fe400000e0000 */
[----:B------:R-:W-:Y:S02]  /*0150*/  R2UR UR9, R13 ;  /* 0x000000000d0972ca */ /* 0x000fe400000e0000 */
[----:B-1----:R-:W-:Y:S01]  /*0160*/  ISETP.GE.AND P0, PT, R9, 0x1, PT ;  /* 0x000000010900780c */ /* 0x002fe20003f06270 */
[----:B--2---:R-:W-:-:S04]  /*0170*/  IMAD.WIDE.U32 R4, R2, 0x18, R4 ;  /* 0x0000001802047825 */ /* 0x004fc800078e0004 */
[----:B------:R-:W-:-:S05]  /*0180*/  VIADD R5, R5, UR4 ;  /* 0x0000000405057c36 */ /* 0x000fca0008000000 */
[----:B------:R0:W-:Y:S04]  /*0190*/  STG.E.64 desc[UR6][R4.64], R2 ;  /* 0x0000000204007986 */ /* 0x0001e8000c101b06 */
[----:B------:R0:W-:Y:S04]  /*01a0*/  STG.E.64 desc[UR10][R4.64+0x10], RZ ;  /* 0x000010ff04007986 */ /* 0x0001e8000c101b0a */
[----:B------:R0:W-:Y:S01]  /*01b0*/  STG.E desc[UR8][R4.64+0x8], R9 ;  /* 0x0000080904007986 */ /* 0x0001e2000c101908 */
[----:B------:R-:W-:Y:S05]  /*01c0*/  @!P0 BRA `(.L_x_101) ;  /* 0x0000000000408947 */ /* 0x000fea0003800000 */
[----:B------:R-:W1:Y:S01]  /*01d0*/  LDC.64 R6, c[0x0][0x388] ;  /* 0x0000e200ff067b82 */ /* 0x000e620000000a00 */
[----:B0-----:R-:W-:Y:S02]  /*01e0*/  VIADD R5, R9, 0xffffffff ;  /* 0xffffffff09057836 */ /* 0x001fe40000000000 */
[----:B------:R-:W-:Y:S02]  /*01f0*/  IMAD.MOV.U32 R9, RZ, RZ, RZ ;  /* 0x000000ffff097224 */ /* 0x000fe400078e00ff */
[----:B------:R-:W-:-:S03]  /*0200*/  IMAD R0, R2, R5, R2 ;  /* 0x0000000502007224 */ /* 0x000fc600078e0202 */
[----:B------:R-:W0:Y:S04]  /*0210*/  LDC.64 R10, c[0x3][0x48] ;  /* 0x00c01200ff0a7b82 */ /* 0x000e280000000a00 */
.L_x_102:
[----:B--2---:R-:W-:-:S05]  /*0220*/  IMAD.IADD R5, R0, 0x1, R9 ;  /* 0x0000000100057824 */ /* 0x004fca00078e0209 */
[----:B0-----:R-:W-:-:S04]  /*0230*/  ISETP.GE.U32.AND P0, PT, R5, R10, PT ;  /* 0x0000000a0500720c */ /* 0x001fc80003f06070 */
[----:B------:R-:W-:-:S13]  /*0240*/  ISETP.GE.AND.EX P0, PT, RZ, R11, PT, P0 ;  /* 0x0000000bff00720c */ /* 0x000fda0003f06300 */
[----:B------:R-:W-:Y:S05]  /*0250*/  @P0 BRA `(.L_x_101) ;  /* 0x00000000001c0947 */ /* 0x000fea0003800000 */
[----:B------:R-:W-:Y:S01]  /*0260*/  VIADD R9, R9, 0x1 ;  /* 0x0000000109097836 */ /* 0x000fe20000000000 */
[----:B------:R-:W-:Y:S01]  /*0270*/  R2UR UR6, R12 ;  /* 0x000000000c0672ca */ /* 0x000fe200000e0000 */
[----:B-1----:R-:W-:Y:S01]  /*0280*/  IMAD.WIDE R4, R5, 0x40, R6 ;  /* 0x0000004005047825 */ /* 0x002fe200078e0206 */
[----:B------:R-:W-:Y:S02]  /*0290*/  R2UR UR7, R13 ;  /* 0x000000000d0772ca */ /* 0x000fe400000e0000 */
[----:B------:R-:W-:-:S11]  /*02a0*/  ISETP.NE.AND P0, PT, R9, UR5, PT ;  /* 0x0000000509007c0c */ /* 0x000fd6000bf05270 */
[----:B------:R2:W-:Y:S02]  /*02b0*/  STG.E.64 desc[UR6][R4.64+0x18], R2 ;  /* 0x0000180204007986 */ /* 0x0005e4000c101b06 */
[----:B------:R-:W-:Y:S05]  /*02c0*/  @P0 BRA `(.L_x_102) ;  /* 0xfffffffc00d40947 */ /* 0x000fea000383ffff */
.L_x_101:
[----:B------:R-:W-:Y:S05]  /*02d0*/  BSYNC.RECONVERGENT B0 ;  /* 0x0000000000007941 */ /* 0x000fea0003800200 */
.L_x_100:
[----:B------:R-:W-:Y:S06]  /*02e0*/  BAR.SYNC.DEFER_BLOCKING 0x0 ;  /* 0x0000000000007b1d */ /* 0x000fec0000010000 */
[----:B------:R-:W-:Y:S05]  /*02f0*/  EXIT ;  /* 0x000000000000794d */ /* 0x000fea0003800000 */
.L_x_103:
        /* <DEDUP_REMOVED lines=16> */
.L_x_125:


//--------------------- .text._Z25kernel_generate_householdiiiP6entityP9houseHoldm --------------------------
	.section	.text._Z25kernel_generate_householdiiiP6entityP9houseHoldm,"ax",@progbits
	.align	128
        .global         _Z25kernel_generate_householdiiiP6entityP9houseHoldm
        .type           _Z25kernel_generate_householdiiiP6entityP9houseHoldm,@function
        .size           _Z25kernel_generate_householdiiiP6entityP9houseHoldm,(.L_x_126 - _Z25kernel_generate_householdiiiP6entityP9houseHoldm)
        .other          _Z25kernel_generate_householdiiiP6entityP9houseHoldm,@"STO_CUDA_ENTRY STV_DEFAULT"
_Z25kernel_generate_householdiiiP6entityP9houseHoldm:
.text._Z25kernel_generate_householdiiiP6entityP9houseHoldm:
[----:B------:R-:W0:Y:S01]  /*0000*/  LDC R1, c[0x0][0x37c] ;  /* 0x0000df00ff017b82 */ /* 0x000e220000000800 */
[----:B------:R-:W1:Y:S07]  /*0010*/  S2R R8, SR_TID.X ;  /* 0x0000000000087919 */ /* 0x000e6e0000002100 */
[----:B------:R-:W1:Y:S01]  /*0020*/  S2UR UR4, SR_CTAID.X ;  /* 0x00000000000479c3 */ /* 0x000e620000002500 */
[----:B------:R-:W2:Y:S01]  /*0030*/  LDCU UR5, c[0x0][0x380] ;  /* 0x00007000ff0577ac */ /* 0x000ea20008000800 */
[----:B------:R-:W-:Y:S01]  /*0040*/  BSSY.RECONVERGENT B0, `(.L_x_104) ;  /* 0x000047d000007945 */ /* 0x000fe20003800200 */
[----:B0-----:R-:W-:Y:S01]  /*0050*/  VIADD R1, R1, 0xffffffd0 ;  /* 0xffffffd001017836 */ /* 0x001fe20000000000 */
[----:B------:R-:W0:Y:S04]  /*0060*/  LDCU.64 UR10, c[0x3][0x58] ;  /* 0x00c00b00ff0a77ac */ /* 0x000e280008000a00 */
[----:B------:R-:W1:Y:S01]  /*0070*/  LDC R3, c[0x0][0x360] ;  /* 0x0000d800ff037b82 */ /* 0x000e620000000800 */
[----:B------:R-:W3:Y:S01]  /*0080*/  LDCU UR7, c[0x0][0x384] ;  /* 0x00007080ff0777ac */ /* 0x000ee20008000800 */
[----:B------:R-:W4:Y:S01]  /*0090*/  LDCU.64 UR8, c[0x3][0x48] ;  /* 0x00c00900ff0877ac */ /* 0x000f220008000a00 */
[----:B-1----:R-:W-:-:S04]  /*00a0*/  IMAD R8, R3, UR4, R8 ;  /* 0x0000000403087c24 */ /* 0x002fc8000f8e0208 */
[----:B--2---:R-:W-:-:S05]  /*00b0*/  VIADD R8, R8, UR5 ;  /* 0x0000000508087c36 */ /* 0x004fca0008000000 */
[----:B0-----:R-:W-:-:S04]  /*00c0*/  ISETP.GE.U32.AND P0, PT, R8, UR10, PT ;  /* 0x0000000a08007c0c */ /* 0x001fc8000bf06070 */
[----:B------:R-:W-:-:S13]  /*00d0*/  ISETP.GE.AND.EX P0, PT, RZ, UR11, PT, P0 ;  /* 0x0000000bff007c0c */ /* 0x000fda000bf06300 */
[----:B---34-:R-:W-:Y:S05]  /*00e0*/  @P0 BRA `(.L_x_105) ;  /* 0x0000004400c80947 */ /* 0x018fea0003800000 */
[----:B------:R-:W0:Y:S01]  /*00f0*/  LDC.64 R2, c[0x0][0x3a0] ;  /* 0x0000e800ff027b82 */ /* 0x000e220000000a00 */
[----:B------:R-:W-:Y:S01]  /*0100*/  UMOV UR4, URZ ;  /* 0x000000ff00047c82 */ /* 0x000fe20008000000 */
[----:B------:R-:W-:Y:S01]  /*0110*/  ISETP.NE.AND P0, PT, R8, RZ, PT ;  /* 0x000000ff0800720c */ /* 0x000fe20003f05270 */
[----:B------:R-:W-:Y:S01]  /*0120*/  IMAD.MOV.U32 R9, RZ, RZ, RZ ;  /* 0x000000ffff097224 */ /* 0x000fe200078e00ff */
[----:B------:R-:W-:Y:S04]  /*0130*/  BSSY.RECONVERGENT B1, `(.L_x_106) ;  /* 0x000041f000017945 */ /* 0x000fe80003800200 */
[----:B------:R-:W1:Y:S08]  /*0140*/  LDC.64 R10, c[0x0][0x398] ;  /* 0x0000e600ff0a7b82 */ /* 0x000e700000000a00 */
[----:B------:R-:W2:Y:S01]  /*0150*/  LDC.64 R16, c[0x0][0x358] ;  /* 0x0000d600ff107b82 */ /* 0x000ea20000000a00 */
[----:B0-----:R-:W-:-:S07]  /*0160*/  LOP3.LUT R0, R2, 0xaad26b49, RZ, 0x3c, !PT ;  /* 0xaad26b4902007812 */ /* 0x001fce00078e3cff */
[----:B------:R-:W0:Y:S01]  /*0170*/  LDC R13, c[0x0][0x384] ;  /* 0x0000e100ff0d7b82 */ /* 0x000e220000000800 */
[----:B------:R-:W-:Y:S01]  /*0180*/  LOP3.LUT R2, R3, 0xf7dcefdd, RZ, 0x3c, !PT ;  /* 0xf7dcefdd03027812 */ /* 0x000fe200078e3cff */
[----:B------:R-:W-:-:S04]  /*0190*/  IMAD R0, R0, 0x4182bed5, RZ ;  /* 0x4182bed500007824 */ /* 0x000fc800078e02ff */
[----:B------:R-:W-:Y:S02]  /*01a0*/  IMAD R5, R2, -0x658354e5, RZ ;  /* 0x9a7cab1b02057824 */ /* 0x000fe400078e02ff */
[C---:B------:R-:W-:Y:S01]  /*01b0*/  VIADD R7, R0.reuse, 0x583f19 ;  /* 0x00583f1900077836 */ /* 0x040fe20000000000 */
[C---:B------:R-:W-:Y:S01]  /*01c0*/  LOP3.LUT R2, R0.reuse, 0x159a55e5, RZ, 0x3c, !PT ;  /* 0x159a55e500027812 */ /* 0x040fe200078e3cff */
[C---:B------:R-:W-:Y:S01]  /*01d0*/  VIADD R3, R5.reuse, 0x1f123bb5 ;  /* 0x1f123bb505037836 */ /* 0x040fe20000000000 */
[----:B------:R-:W-:Y:S01]  /*01e0*/  IADD3 R4, PT, PT, R0, 0x64f0c9, R5 ;  /* 0x0064f0c900047810 */ /* 0x000fe20007ffe005 */
[----:B-1----:R-:W-:Y:S01]  /*01f0*/  IMAD.WIDE.U32 R10, R8, 0x18, R10 ;  /* 0x00000018080a7825 */ /* 0x002fe200078e000a */
[----:B------:R-:W-:Y:S02]  /*0200*/  LOP3.LUT R6, R5, 0x5491333, RZ, 0x3c, !PT ;  /* 0x0549133305067812 */ /* 0x000fe400078e3cff */
[----:B------:R1:W-:Y:S01]  /*0210*/  STL.64 [R1+0x8], R2 ;  /* 0x0000080201007387 */ /* 0x0003e20000100a00 */
[----:B------:R-:W-:Y:S01]  /*0220*/  VIADD R5, R0, 0x75bcd15 ;  /* 0x075bcd1500057836 */ /* 0x000fe20000000000 */
[----:B--2---:R-:W-:Y:S01]  /*0230*/  R2UR UR10, R16 ;  /* 0x00000000100a72ca */ /* 0x004fe200000e0000 */
[----:B------:R-:W-:Y:S01]  /*0240*/  VIADD R11, R11, UR4 ;  /* 0x000000040b0b7c36 */ /* 0x000fe20008000000 */
[----:B------:R1:W-:Y:S01]  /*0250*/  STL.64 [R1+0x10], R6 ;  /* 0x0000100601007387 */ /* 0x0003e20000100a00 */
[----:B------:R-:W-:-:S02]  /*0260*/  R2UR UR11, R17 ;  /* 0x00000000110b72ca */ /* 0x000fc400000e0000 */
[C---:B------:R-:W-:Y:S01]  /*0270*/  R2UR UR12, R16.reuse ;  /* 0x00000000100c72ca */ /* 0x040fe200000e0000 */
[----:B------:R1:W-:Y:S01]  /*0280*/  STL.64 [R1], R4 ;  /* 0x0000000401007387 */ /* 0x0003e20000100a00 */
[C---:B------:R-:W-:Y:S02]  /*0290*/  R2UR UR13, R17.reuse ;  /* 0x00000000110d72ca */ /* 0x040fe400000e0000 */
[----:B------:R-:W-:Y:S02]  /*02a0*/  R2UR UR4, R16 ;  /* 0x00000000100472ca */ /* 0x000fe400000e0000 */
[----:B------:R-:W-:-:S05]  /*02b0*/  R2UR UR5, R17 ;  /* 0x00000000110572ca */ /* 0x000fca00000e0000 */
[----:B------:R1:W-:Y:S04]  /*02c0*/  STG.E.64 desc[UR10][R10.64], R8 ;  /* 0x000000080a007986 */ /* 0x0003e8000c101b0a */
[----:B------:R1:W-:Y:S04]  /*02d0*/  STG.E.64 desc[UR12][R10.64+0x10], RZ ;  /* 0x000010ff0a007986 */ /* 0x0003e8000c101b0c */
[----:B0-----:R1:W-:Y:S01]  /*02e0*/  STG.E desc[UR4][R10.64+0x8], R13 ;  /* 0x0000080d0a007986 */ /* 0x0013e2000c101904 */
[----:B------:R-:W-:Y:S05]  /*02f0*/  @!P0 BRA `(.L_x_107) ;  /* 0x0000004000088947 */ /* 0x000fea0003800000 */
[----:B------:R-:W-:Y:S02]  /*0300*/  IMAD.MOV.U32 R0, RZ, RZ, RZ ;  /* 0x000000ffff007224 */ /* 0x000fe400078e00ff */
[----:B------:R-:W-:Y:S02]  /*0310*/  IMAD.MOV.U32 R12, RZ, RZ, R8 ;  /* 0x000000ffff0c7224 */ /* 0x000fe400078e0008 */
[----:B-1----:R-:W-:-:S07]  /*0320*/  IMAD.MOV.U32 R13, RZ, RZ, RZ ;  /* 0x000000ffff0d7224 */ /* 0x002fce00078e00ff */
.L_x_116:
[----:B------:R-:W-:Y:S01]  /*0330*/  LOP3.LUT R19, R12, 0x3, RZ, 0xc0, !PT ;  /* 0x000000030c137812 */ /* 0x000fe200078ec0ff */
[----:B------:R-:W-:Y:S03]  /*0340*/  BSSY.RECONVERGENT B2, `(.L_x_108) ;  /* 0x00003f7000027945 */ /* 0x000fe60003800200 */
[----:B------:R-:W-:-:S04]  /*0350*/  ISETP.NE.U32.AND P0, PT, R19, RZ, PT ;  /* 0x000000ff1300720c */ /* 0x000fc80003f05070 */
[----:B------:R-:W-:-:S13]  /*0360*/  ISETP.NE.AND.EX P0, PT, RZ, RZ, PT, P0 ;  /* 0x000000ffff00720c */ /* 0x000fda0003f05300 */
[----:B012---:R-:W-:Y:S05]  /*0370*/  @!P0 BRA `(.L_x_109) ;  /* 0x0000003c00cc8947 */ /* 0x007fea0003800000 */
[----:B------:R-:W0:Y:S01]  /*0380*/  LDC.64 R10, c[0x4][RZ] ;  /* 0x01000000ff0a7b82 */ /* 0x000e220000000a00 */
[----:B------:R-:W-:Y:S02]  /*0390*/  CS2R R6, SRZ ;  /* 0x0000000000067805 */ /* 0x000fe4000001ff00 */
[----:B------:R-:W-:Y:S01]  /*03a0*/  CS2R R2, SRZ ;  /* 0x0000000000027805 */ /* 0x000fe2000001ff00 */
[----:B------:R-:W-:Y:S01]  /*03b0*/  IMAD.MOV.U32 R5, RZ, RZ, RZ ;  /* 0x000000ffff057224 */ /* 0x000fe200078e00ff */
[----:B------:R-:W-:Y:S01]  /*03c0*/  UMOV UR4, URZ ;  /* 0x000000ff00047c82 */ /* 0x000fe20008000000 */
[----:B0-----:R-:W-:-:S07]  /*03d0*/  IMAD.WIDE.U32 R10, R0, 0xc80, R10 ;  /* 0x00000c80000a7825 */ /* 0x001fce00078e000a */
.L_x_111:
[----:B------:R-:W-:-:S04]  /*03e0*/  IMAD.U32 R18, RZ, RZ, UR4 ;  /* 0x00000004ff127e24 */ /* 0x000fc8000f8e00ff */
[----:B------:R-:W-:-:S06]  /*03f0*/  IMAD R18, R18, 0x4, R1 ;  /* 0x0000000412127824 */ /* 0x000fcc00078e0201 */
[----:B------:R-:W5:Y:S01]  /*0400*/  LDL R18, [R18+0x4] ;  /* 0x0000040012127983 */ /* 0x000f620000100800 */
[----:B------:R-:W-:Y:S01]  /*0410*/  USHF.L.U32 UR10, UR4, 0x5, URZ ;  /* 0x00000005040a7899 */ /* 0x000fe200080006ff */
[----:B------:R-:W-:-:S11]  /*0420*/  UMOV UR5, URZ ;  /* 0x000000ff00057c82 */ /* 0x000fd60008000000 */
.L_x_110:
[----:B-----5:R-:W-:Y:S01]  /*0430*/  SHF.R.U32.HI R25, RZ, UR5, R18 ;  /* 0x00000005ff197c19 */ /* 0x020fe20008011612 */
[----:B------:R-:W-:-:S03]  /*0440*/  UIADD3 UR6, UPT, UPT, UR10, UR5, URZ ;  /* 0x000000050a067290 */ /* 0x000fc6000fffe0ff */
[----:B------:R-:W-:Y:S01]  /*0450*/  LOP3.LUT R14, R25, 0x1, RZ, 0xc0, !PT ;  /* 0x00000001190e7812 */ /* 0x000fe200078ec0ff */
[----:B------:R-:W-:-:S03]  /*0460*/  UIMAD UR6, UR6, 0x5, URZ ;  /* 0x00000005060678a4 */ /* 0x000fc6000f8e02ff */
[----:B------:R-:W-:-:S03]  /*0470*/  ISETP.NE.U32.AND P0, PT, R14, 0x1, PT ;  /* 0x000000010e00780c */ /* 0x000fc60003f05070 */
[----:B------:R-:W-:-:S04]  /*0480*/  IMAD.U32 R15, RZ, RZ, UR6 ;  /* 0x00000006ff0f7e24 */ /* 0x000fc8000f8e00ff */
[----:B------:R-:W-:-:S06]  /*0490*/  IMAD.WIDE.U32 R14, R15, 0x4, R10 ;  /* 0x000000040f0e7825 */ /* 0x000fcc00078e000a */
[C---:B------:R-:W-:Y:S02]  /*04a0*/  @!P0 R2UR UR12, R16.reuse ;  /* 0x00000000100c82ca */ /* 0x040fe400000e0000 */
[C---:B------:R-:W-:Y:S02]  /*04b0*/  @!P0 R2UR UR13, R17.reuse ;  /* 0x00000000110d82ca */ /* 0x040fe400000e0000 */
[C---:B------:R-:W-:Y:S02]  /*04c0*/  @!P0 R2UR UR14, R16.reuse ;  /* 0x00000000100e82ca */ /* 0x040fe400000e0000 */
[C---:B------:R-:W-:Y:S02]  /*04d0*/  @!P0 R2UR UR15, R17.reuse ;  /* 0x00000000110f82ca */ /* 0x040fe400000e0000 */
[----:B------:R-:W-:Y:S02]  /*04e0*/  @!P0 R2UR UR16, R16 ;  /* 0x00000000101082ca */ /* 0x000fe400000e0000 */
[----:B------:R-:W-:-:S02]  /*04f0*/  @!P0 R2UR UR17, R17 ;  /* 0x00000000111182ca */ /* 0x000fc400000e0000 */
[----:B------:R-:W-:Y:S02]  /*0500*/  R2P PR, R25, 0x7e ;  /* 0x0000007e19007804 */ /* 0x000fe40000000000 */
[----:B------:R-:W-:Y:S01]  /*0510*/  @!P0 R2UR UR18, R16 ;  /* 0x00000000101282ca */ /* 0x000fe200000e0000 */
[----:B------:R-:W2:Y:S01]  /*0520*/  @!P0 LDG.E R20, desc[UR12][R14.64] ;  /* 0x0000000c0e148981 */ /* 0x000ea2000c1e1900 */
[----:B------:R-:W-:-:S03]  /*0530*/  @!P0 R2UR UR19, R17 ;  /* 0x00000000111382ca */ /* 0x000fc600000e0000 */
[----:B------:R-:W3:Y:S04]  /*0540*/  @!P0 LDG.E R21, desc[UR14][R14.64+0x4] ;  /* 0x0000040e0e158981 */ /* 0x000ee8000c1e1900 */
[----:B------:R-:W4:Y:S02]  /*0550*/  @!P0 LDG.E R22, desc[UR16][R14.64+0x8] ;  /* 0x000008100e168981 */ /* 0x000f24000c1e1900 */
[C---:B------:R-:W-:Y:S02]  /*0560*/  @P1 R2UR UR14, R16.reuse ;  /* 0x00000000100e12ca */ /* 0x040fe400000e0000 */
[C---:B------:R-:W-:Y:S02]  /*0570*/  @P1 R2UR UR15, R17.reuse ;  /* 0x00000000110f12ca */ /* 0x040fe400000e0000 */
[----:B------:R-:W-:Y:S01]  /*0580*/  @P1 R2UR UR16, R16 ;  /* 0x00000000101012ca */ /* 0x000fe200000e0000 */
[----:B------:R-:W4:Y:S01]  /*0590*/  @!P0 LDG.E R23, desc[UR18][R14.64+0xc] ;  /* 0x00000c120e178981 */ /* 0x000f22000c1e1900 */
[----:B------:R-:W-:-:S02]  /*05a0*/  @P1 R2UR UR17, R17 ;  /* 0x00000000111112ca */ /* 0x000fc400000e0000 */
[----:B--2---:R-:W-:Y:S02]  /*05b0*/  @!P0 LOP3.LUT R5, R5, R20, RZ, 0x3c, !PT ;  /* 0x0000001405058212 */ /* 0x004fe400078e3cff */
[----:B------:R-:W2:Y:S01]  /*05c0*/  @!P0 LDG.E R20, desc[UR12][R14.64+0x10] ;  /* 0x0000100c0e148981 */ /* 0x000ea2000c1e1900 */
[----:B---3--:R-:W-:-:S08]  /*05d0*/  @!P0 LOP3.LUT R2, R2, R21, RZ, 0x3c, !PT ;  /* 0x0000001502028212 */ /* 0x008fd000078e3cff */
[----:B------:R-:W3:Y:S01]  /*05e0*/  @P1 LDG.E R21, desc[UR16][R14.64+0x18] ;  /* 0x000018100e151981 */ /* 0x000ee2000c1e1900 */
[----:B----4-:R-:W-:-:S03]  /*05f0*/  @!P0 LOP3.LUT R3, R3, R22, RZ, 0x3c, !PT ;  /* 0x0000001603038212 */ /* 0x010fc600078e3cff */
[----:B------:R-:W4:Y:S01]  /*0600*/  @P1 LDG.E R22, desc[UR14][R14.64+0x14] ;  /* 0x0000140e0e161981 */ /* 0x000f22000c1e1900 */
[C---:B------:R-:W-:Y:S02]  /*0610*/  @P1 R2UR UR12, R16.reuse ;  /* 0x00000000100c12ca */ /* 0x040fe400000e0000 */
[C---:B------:R-:W-:Y:S02]  /*0620*/  @P1 R2UR UR13, R17.reuse ;  /* 0x00000000110d12ca */ /* 0x040fe400000e0000 */
[----:B------:R-:W-:Y:S02]  /*0630*/  @P2 R2UR UR16, R16 ;  /* 0x00000000101022ca */ /* 0x000fe400000e0000 */
[----:B------:R-:W-:Y:S02]  /*0640*/  @P2 R2UR UR17, R17 ;  /* 0x00000000111122ca */ /* 0x000fe400000e0000 */
[----:B--2---:R-:W-:Y:S02]  /*0650*/  @!P0 LOP3.LUT R7, R7, R20, RZ, 0x3c, !PT ;  /* 0x0000001407078212 */ /* 0x004fe400078e3cff */
[----:B------:R-:W2:Y:S01]  /*0660*/  @P1 LDG.E R20, desc[UR14][R14.64+0x24] ;  /* 0x0000240e0e141981 */ /* 0x000ea2000c1e1900 */
[----:B---3--:R-:W-:-:S04]  /*0670*/  @P1 LOP3.LUT R2, R2, R21, RZ, 0x3c, !PT ;  /* 0x0000001502021212 */ /* 0x008fc800078e3cff */
[----:B------:R-:W3:Y:S01]  /*0680*/  @P1 LDG.E R21, desc[UR12][R14.64+0x20] ;  /* 0x0000200c0e151981 */ /* 0x000ee2000c1e1900 */
[----:B----4-:R-:W-:-:S03]  /*0690*/  @P1 LOP3.LUT R5, R5, R22, RZ, 0x3c, !PT ;  /* 0x0000001605051212 */ /* 0x010fc600078e3cff */
[----:B------:R-:W4:Y:S01]  /*06a0*/  @P2 LDG.E R22, desc[UR16][R14.64+0x28] ;  /* 0x000028100e162981 */ /* 0x000f22000c1e1900 */
[C---:B------:R-:W-:Y:S02]  /*06b0*/  @P1 R2UR UR18, R16.reuse ;  /* 0x00000000101212ca */ /* 0x040fe400000e0000 */
[C---:B------:R-:W-:Y:S02]  /*06c0*/  @P1 R2UR UR19, R17.reuse ;  /* 0x00000000111312ca */ /* 0x040fe400000e0000 */
[C---:B------:R-:W-:Y:S02]  /*06d0*/  @P2 R2UR UR12, R16.reuse ;  /* 0x00000000100c22ca */ /* 0x040fe400000e0000 */
[C---:B------:R-:W-:Y:S02]  /*06e0*/  @P2 R2UR UR13, R17.reuse ;  /* 0x00000000110d22ca */ /* 0x040fe400000e0000 */
[----:B------:R-:W-:Y:S02]  /*06f0*/  @P2 R2UR UR14, R16 ;  /* 0x00000000100e22ca */ /* 0x000fe400000e0000 */
[----:B------:R-:W-:-:S02]  /*0700*/  @P2 R2UR UR15, R17 ;  /* 0x00000000110f22ca */ /* 0x000fc400000e0000 */
[----:B------:R-:W-:-:S03]  /*0710*/  @!P0 LOP3.LUT R6, R6, R23, RZ, 0x3c, !PT ;  /* 0x0000001706068212 */ /* 0x000fc600078e3cff */
[----:B------:R-:W4:Y:S01]  /*0720*/  @P1 LDG.E R24, desc[UR18][R14.64+0x1c] ;  /* 0x00001c120e181981 */ /* 0x000f22000c1e1900 */
[----:B------:R-:W-:Y:S02]  /*0730*/  @P2 R2UR UR18, R16 ;  /* 0x00000000101222ca */ /* 0x000fe400000e0000 */
[----:B--2---:R-:W-:Y:S02]  /*0740*/  @P1 LOP3.LUT R7, R7, R20, RZ, 0x3c, !PT ;  /* 0x0000001407071212 */ /* 0x004fe400078e3cff */
[----:B------:R-:W2:Y:S01]  /*0750*/  @P2 LDG.E R20, desc[UR12][R14.64+0x30] ;  /* 0x0000300c0e142981 */ /* 0x000ea2000c1e1900 */
[----:B---3--:R-:W-:-:S03]  /*0760*/  @P1 LOP3.LUT R6, R6, R21, RZ, 0x3c, !PT ;  /* 0x0000001506061212 */ /* 0x008fc600078e3cff */
[----:B------:R-:W3:Y:S01]  /*0770*/  @P2 LDG.E R21, desc[UR14][R14.64+0x34] ;  /* 0x0000340e0e152981 */ /* 0x000ee2000c1e1900 */
[----:B----4-:R-:W-:-:S03]  /*0780*/  @P2 LOP3.LUT R5, R5, R22, RZ, 0x3c, !PT ;  /* 0x0000001605052212 */ /* 0x010fc600078e3cff */
[----:B------:R-:W4:Y:S01]  /*0790*/  @P2 LDG.E R22, desc[UR16][R14.64+0x38] ;  /* 0x000038100e162981 */ /* 0x000f22000c1e1900 */
[C---:B------:R-:W-:Y:S02]  /*07a0*/  @P2 R2UR UR19, R17.reuse ;  /* 0x00000000111322ca */ /* 0x040fe400000e0000 */
[C---:B------:R-:W-:Y:S02]  /*07b0*/  @P3 R2UR UR12, R16.reuse ;  /* 0x00000000100c32ca */ /* 0x040fe400000e0000 */
[C---:B------:R-:W-:Y:S02]  /*07c0*/  @P3 R2UR UR13, R17.reuse ;  /* 0x00000000110d32ca */ /* 0x040fe400000e0000 */
[----:B------:R-:W-:Y:S02]  /*07d0*/  @P3 R2UR UR14, R16 ;  /* 0x00000000100e32ca */ /* 0x000fe400000e0000 */
[----:B------:R-:W-:-:S05]  /*07e0*/  @P3 R2UR UR15, R17 ;  /* 0x00000000110f32ca */ /* 0x000fca00000e0000 */
[----:B------:R-:W4:Y:S01]  /*07f0*/  @P2 LDG.E R23, desc[UR18][R14.64+0x2c] ;  /* 0x00002c120e172981 */ /* 0x000f22000c1e1900 */
[C---:B------:R-:W-:Y:S02]  /*0800*/  @P3 R2UR UR18, R16.reuse ;  /* 0x00000000101232ca */ /* 0x040fe400000e0000 */
[----:B------:R-:W-:Y:S02]  /*0810*/  @P3 R2UR UR19, R17 ;  /* 0x00000000111332ca */ /* 0x000fe400000e0000 */
[----:B------:R-:W-:Y:S02]  /*0820*/  @P1 LOP3.LUT R3, R3, R24, RZ, 0x3c, !PT ;  /* 0x0000001803031212 */ /* 0x000fe400078e3cff */
[----:B------:R-:W-:Y:S02]  /*0830*/  @P3 R2UR UR16, R16 ;  /* 0x00000000101032ca */ /* 0x000fe400000e0000 */
[----:B---3--:R-:W-:-:S07]  /*0840*/  @P2 LOP3.LUT R6, R6, R21, RZ, 0x3c, !PT ;  /* 0x0000001506062212 */ /* 0x008fce00078e3cff */
[----:B------:R-:W3:Y:S01]  /*0850*/  @P3 LDG.E R24, desc[UR18][R14.64+0x3c] ;  /* 0x00003c120e183981 */ /* 0x000ee2000c1e1900 */
[----:B--2---:R-:W-:Y:S02]  /*0860*/  @P2 LOP3.LUT R3, R3, R20, RZ, 0x3c, !PT ;  /* 0x0000001403032212 */ /* 0x004fe400078e3cff */
[----:B----4-:R-:W-:Y:S01]  /*0870*/  @P2 LOP3.LUT R7, R7, R22, RZ, 0x3c, !PT ;  /* 0x0000001607072212 */ /* 0x010fe200078e3cff */
[----:B------:R-:W2:Y:S04]  /*0880*/  @P3 LDG.E R21, desc[UR12][R14.64+0x40] ;  /* 0x0000400c0e153981 */ /* 0x000ea8000c1e1900 */
[----:B------:R-:W4:Y:S04]  /*0890*/  @P3 LDG.E R20, desc[UR14][R14.64+0x44] ;  /* 0x0000440e0e143981 */ /* 0x000f28000c1e1900 */
[----:B------:R-:W3:Y:S01]  /*08a0*/  @P3 LDG.E R22, desc[UR18][R14.64+0x4c] ;  /* 0x00004c120e163981 */ /* 0x000ee2000c1e1900 */
[----:B------:R-:W-:-:S02]  /*08b0*/  @P3 R2UR UR17, R17 ;  /* 0x00000000111132ca */ /* 0x000fc400000e0000 */
[----:B------:R-:W-:Y:S02]  /*08c0*/  @P4 R2UR UR12, R16 ;  /* 0x00000000100c42ca */ /* 0x000fe400000e0000 */
[----:B------:R-:W-:Y:S02]  /*08d0*/  @P2 LOP3.LUT R2, R2, R23, RZ, 0x3c, !PT ;  /* 0x0000001702022212 */ /* 0x000fe400078e3cff */
[C---:B------:R-:W-:Y:S02]  /*08e0*/  @P4 R2UR UR13, R17.reuse ;  /* 0x00000000110d42ca */ /* 0x040fe400000e0000 */
[----:B------:R-:W-:Y:S02]  /*08f0*/  @P4 R2UR UR14, R16 ;  /* 0x00000000100e42ca */ /* 0x000fe400000e0000 */
[----:B------:R-:W-:-:S03]  /*0900*/  @P4 R2UR UR15, R17 ;  /* 0x00000000110f42ca */ /* 0x000fc600000e0000 */
[----:B------:R-:W3:Y:S01]  /*0910*/  @P3 LDG.E R23, desc[UR16][R14.64+0x48] ;  /* 0x000048100e173981 */ /* 0x000ee2000c1e1900 */
[----:B------:R-:W-:Y:S02]  /*0920*/  @P4 R2UR UR16, R16 ;  /* 0x00000000101042ca */ /* 0x000fe400000e0000 */
[----:B------:R-:W-:Y:S02]  /*0930*/  @P4 R2UR UR17, R17 ;  /* 0x00000000111142ca */ /* 0x000fe400000e0000 */
[----:B--2---:R-:W-:-:S05]  /*0940*/  @P3 LOP3.LUT R2, R2, R21, RZ, 0x3c, !PT ;  /* 0x0000001502023212 */ /* 0x004fca00078e3cff */
[----:B------:R-:W2:Y:S01]  /*0950*/  @P4 LDG.E R21, desc[UR14][R14.64+0x54] ;  /* 0x0000540e0e154981 */ /* 0x000ea2000c1e1900 */
[----:B----4-:R-:W-:-:S03]  /*0960*/  @P3 LOP3.LUT R3, R3, R20, RZ, 0x3c, !PT ;  /* 0x0000001403033212 */ /* 0x010fc600078e3cff */
[----:B------:R-:W4:Y:S01]  /*0970*/  @P4 LDG.E R20, desc[UR12][R14.64+0x50] ;  /* 0x0000500c0e144981 */ /* 0x000f22000c1e1900 */
[----:B---3--:R-:W-:-:S03]  /*0980*/  @P3 LOP3.LUT R7, R7, R22, RZ, 0x3c, !PT ;  /* 0x0000001607073212 */ /* 0x008fc600078e3cff */
[----:B------:R-:W3:Y:S01]  /*0990*/  @P4 LDG.E R22, desc[UR16][R14.64+0x58] ;  /* 0x000058100e164981 */ /* 0x000ee2000c1e1900 */
[C---:B------:R-:W-:Y:S02]  /*09a0*/  @P5 R2UR UR14, R16.reuse ;  /* 0x00000000100e52ca */ /* 0x040fe400000e0000 */
[C---:B------:R-:W-:Y:S02]  /*09b0*/  @P5 R2UR UR15, R17.reuse ;  /* 0x00000000110f52ca */ /* 0x040fe400000e0000 */
[----:B------:R-:W-:Y:S02]  /*09c0*/  @P5 R2UR UR16, R16 ;  /* 0x00000000101052ca */ /* 0x000fe400000e0000 */
[----:B------:R-:W-:Y:S02]  /*09d0*/  @P5 R2UR UR17, R17 ;  /* 0x00000000111152ca */ /* 0x000fe400000e0000 */
[----:B------:R-:W-:Y:S02]  /*09e0*/  @P3 LOP3.LUT R5, R5, R24, RZ, 0x3c, !PT ;  /* 0x0000001805053212 */ /* 0x000fe400078e3cff */
[----:B--2---:R-:W-:-:S09]  /*09f0*/  @P4 LOP3.LUT R2, R2, R21, RZ, 0x3c, !PT ;  /* 0x0000001502024212 */ /* 0x004fd200078e3cff */
[----:B------:R-:W2:Y:S01]  /*0a00*/  @P5 LDG.E R21, desc[UR16][R14.64+0x68] ;  /* 0x000068100e155981 */ /* 0x000ea2000c1e1900 */
[----:B----4-:R-:W-:-:S03]  /*0a10*/  @P4 LOP3.LUT R5, R5, R20, RZ, 0x3c, !PT ;  /* 0x0000001405054212 */ /* 0x010fc600078e3cff */
[----:B------:R-:W4:Y:S01]  /*0a20*/  @P4 LDG.E R20, desc[UR12][R14.64+0x60] ;  /* 0x0000600c0e144981 */ /* 0x000f22000c1e1900 */
[----:B---3--:R-:W-:-:S03]  /*0a30*/  @P4 LOP3.LUT R3, R3, R22, RZ, 0x3c, !PT ;  /* 0x0000001603034212 */ /* 0x008fc600078e3cff */
[----:B------:R-:W3:Y:S01]  /*0a40*/  @P5 LDG.E R22, desc[UR14][R14.64+0x64] ;  /* 0x0000640e0e165981 */ /* 0x000ee2000c1e1900 */
[C---:B------:R-:W-:Y:S02]  /*0a50*/  @P4 R2UR UR18, R16.reuse ;  /* 0x00000000101242ca */ /* 0x040fe400000e0000 */
[C---:B------:R-:W-:Y:S02]  /*0a60*/  @P4 R2UR UR19, R17.reuse ;  /* 0x00000000111342ca */ /* 0x040fe400000e0000 */
[C---:B------:R-:W-:Y:S02]  /*0a70*/  @P5 R2UR UR12, R16.reuse ;  /* 0x00000000100c52ca */ /* 0x040fe400000e0000 */
[C---:B------:R-:W-:Y:S02]  /*0a80*/  @P5 R2UR UR13, R17.reuse ;  /* 0x00000000110d52ca */ /* 0x040fe400000e0000 */
[----:B------:R-:W-:Y:S02]  /*0a90*/  @P6 R2UR UR16, R16 ;  /* 0x00000000101062ca */ /* 0x000fe400000e0000 */
[----:B------:R-:W-:-:S02]  /*0aa0*/  @P6 R2UR UR17, R17 ;  /* 0x00000000111162ca */ /* 0x000fc400000e0000 */
[----:B------:R-:W-:-:S03]  /*0ab0*/  @P3 LOP3.LUT R6, R6, R23, RZ, 0x3c, !PT ;  /* 0x0000001706063212 */ /* 0x000fc600078e3cff */
[----:B------:R-:W3:Y:S01]  /*0ac0*/  @P4 LDG.E R23, desc[UR18][R14.64+0x5c] ;  /* 0x00005c120e174981 */ /* 0x000ee2000c1e1900 */
[----:B------:R-:W-:Y:S02]  /*0ad0*/  @P5 R2UR UR18, R16 ;  /* 0x00000000101252ca */ /* 0x000fe400000e0000 */
[----:B--2---:R-:W-:Y:S02]  /*0ae0*/  @P5 LOP3.LUT R2, R2, R21, RZ, 0x3c, !PT ;  /* 0x0000001502025212 */ /* 0x004fe400078e3cff */
        /* <DEDUP_REMOVED lines=8> */
[----:B------:R-:W-:Y:S02]  /*0b70*/  @P6 R2UR UR14, R16 ;  /* 0x00000000100e62ca */ /* 0x000fe400000e0000 */
[----:B------:R-:W-:-:S05]  /*0b80*/  @P6 R2UR UR15, R17 ;  /* 0x00000000110f62ca */ /* 0x000fca00000e0000 */
[----:B------:R-:W3:Y:S01]  /*0b90*/  @P5 LDG.E R24, desc[UR18][R14.64+0x6c] ;  /* 0x00006c120e185981 */ /* 0x000ee2000c1e1900 */
[----:B------:R-:W-:Y:S02]  /*0ba0*/  @P6 R2UR UR18, R16 ;  /* 0x00000000101262ca */ /* 0x000fe400000e0000 */
[----:B------:R-:W-:Y:S02]  /*0bb0*/  @P6 R2UR UR19, R17 ;  /* 0x00000000111362ca */ /* 0x000fe400000e0000 */
[----:B------:R-:W-:-:S11]  /*0bc0*/  @P4 LOP3.LUT R6, R6, R23, RZ, 0x3c, !PT ;  /* 0x0000001706064212 */ /* 0x000fd600078e3cff */
[----:B------:R-:W3:Y:S01]  /*0bd0*/  @P6 LDG.E R23, desc[UR18][R14.64+0x7c] ;  /* 0x00007c120e176981 */ /* 0x000ee2000c1e1900 */
[----:B--2---:R-:W-:-:S03]  /*0be0*/  @P5 LOP3.LUT R6, R6, R21, RZ, 0x3c, !PT ;  /* 0x0000001506065212 */ /* 0x004fc600078e3cff */
[----:B------:R-:W2:Y:S01]  /*0bf0*/  @P6 LDG.E R21, desc[UR14][R14.64+0x84] ;  /* 0x0000840e0e156981 */ /* 0x000ea2000c1e1900 */
[----:B----4-:R-:W-:-:S03]  /*0c00*/  @P5 LOP3.LUT R7, R7, R20, RZ, 0x3c, !PT ;  /* 0x0000001407075212 */ /* 0x010fc600078e3cff */
[----:B------:R-:W4:Y:S01]  /*0c10*/  @P6 LDG.E R20, desc[UR12][R14.64+0x80] ;  /* 0x0000800c0e146981 */ /* 0x000f22000c1e1900 */
[----:B---3--:R-:W-:-:S03]  /*0c20*/  @P6 LOP3.LUT R5, R5, R22, RZ, 0x3c, !PT ;  /* 0x0000001605056212 */ /* 0x008fc600078e3cff */
[----:B------:R-:W3:Y:S01]  /*0c30*/  @P6 LDG.E R22, desc[UR16][R14.64+0x88] ;  /* 0x000088100e166981 */ /* 0x000ee2000c1e1900 */
[----:B------:R-:W-:-:S13]  /*0c40*/  LOP3.LUT P0, RZ, R25, 0x80, RZ, 0xc0, !PT ;  /* 0x0000008019ff7812 */ /* 0x000fda000780c0ff */
[C---:B------:R-:W-:Y:S02]  /*0c50*/  @P0 R2UR UR18, R16.reuse ;  /* 0x00000000101202ca */ /* 0x040fe400000e0000 */
[C---:B------:R-:W-:Y:S02]  /*0c60*/  @P0 R2UR UR19, R17.reuse ;  /* 0x00000000111302ca */ /* 0x040fe400000e0000 */
[C---:B------:R-:W-:Y:S02]  /*0c70*/  @P0 R2UR UR12, R16.reuse ;  /* 0x00000000100c02ca */ /* 0x040fe400000e0000 */
[C---:B------:R-:W-:Y:S02]  /*0c80*/  @P0 R2UR UR13, R17.reuse ;  /* 0x00000000110d02ca */ /* 0x040fe400000e0000 */
[----:B------:R-:W-:Y:S02]  /*0c90*/  @P0 R2UR UR14, R16 ;  /* 0x00000000100e02ca */ /* 0x000fe400000e0000 */
[----:B------:R-:W-:-:S02]  /*0ca0*/  @P0 R2UR UR15, R17 ;  /* 0x00000000110f02ca */ /* 0x000fc400000e0000 */
[----:B------:R-:W-:Y:S02]  /*0cb0*/  @P0 R2UR UR16, R16 ;  /* 0x00000000101002ca */ /* 0x000fe400000e0000 */
[----:B------:R-:W-:Y:S02]  /*0cc0*/  @P0 R2UR UR17, R17 ;  /* 0x00000000111102ca */ /* 0x000fe400000e0000 */
[----:B------:R-:W-:Y:S02]  /*0cd0*/  @P5 LOP3.LUT R3, R3, R24, RZ, 0x3c, !PT ;  /* 0x0000001803035212 */ /* 0x000fe400078e3cff */
[----:B------:R-:W-:Y:S01]  /*0ce0*/  @P6 LOP3.LUT R2, R2, R23, RZ, 0x3c, !PT ;  /* 0x0000001702026212 */ /* 0x000fe200078e3cff */
[----:B------:R-:W3:Y:S08]  /*0cf0*/  @P0 LDG.E R24, desc[UR18][R14.64+0x8c] ;  /* 0x00008c120e180981 */ /* 0x000ef0000c1e1900 */
[----:B------:R-:W3:Y:S01]  /*0d00*/  @P0 LDG.E R23, desc[UR16][R14.64+0x98] ;  /* 0x000098100e170981 */ /* 0x000ee2000c1e1900 */
[----:B--2---:R-:W-:-:S03]  /*0d10*/  @P6 LOP3.LUT R6, R6, R21, RZ, 0x3c, !PT ;  /* 0x0000001506066212 */ /* 0x004fc600078e3cff */
[----:B------:R-:W2:Y:S01]  /*0d20*/  @P0 LDG.E R21, desc[UR12][R14.64+0x90] ;  /* 0x0000900c0e150981 */ /* 0x000ea2000c1e1900 */
[----:B----4-:R-:W-:-:S03]  /*0d30*/  @P6 LOP3.LUT R3, R3, R20, RZ, 0x3c, !PT ;  /* 0x0000001403036212 */ /* 0x010fc600078e3cff */
[----:B------:R-:W4:Y:S01]  /*0d40*/  @P0 LDG.E R20, desc[UR14][R14.64+0x94] ;  /* 0x0000940e0e140981 */ /* 0x000f22000c1e1900 */
[----:B---3--:R-:W-:-:S03]  /*0d50*/  @P6 LOP3.LUT R7, R7, R22, RZ, 0x3c, !PT ;  /* 0x0000001607076212 */ /* 0x008fc600078e3cff */
[----:B------:R-:W3:Y:S01]  /*0d60*/  @P0 LDG.E R22, desc[UR18][R14.64+0x9c] ;  /* 0x00009c120e160981 */ /* 0x000ee2000c1e1900 */
[----:B------:R-:W-:Y:S02]  /*0d70*/  @P0 LOP3.LUT R5, R5, R24, RZ, 0x3c, !PT ;  /* 0x0000001805050212 */ /* 0x000fe400078e3cff */
[----:B------:R-:W-:Y:S02]  /*0d80*/  @P0 LOP3.LUT R6, R6, R23, RZ, 0x3c, !PT ;  /* 0x0000001706060212 */ /* 0x000fe400078e3cff */
[----:B--2---:R-:W-:Y:S02]  /*0d90*/  @P0 LOP3.LUT R2, R2, R21, RZ, 0x3c, !PT ;  /* 0x0000001502020212 */ /* 0x004fe400078e3cff */
[----:B----4-:R-:W-:Y:S02]  /*0da0*/  @P0 LOP3.LUT R3, R3, R20, RZ, 0x3c, !PT ;  /* 0x0000001403030212 */ /* 0x010fe400078e3cff */
[----:B---3--:R-:W-:Y:S02]  /*0db0*/  @P0 LOP3.LUT R7, R7, R22, RZ, 0x3c, !PT ;  /* 0x0000001607070212 */ /* 0x008fe400078e3cff */
[----:B------:R-:W-:-:S13]  /*0dc0*/  R2P PR, R25.B1, 0x7f ;  /* 0x0000007f19007804 */ /* 0x000fda0000001000 */
[C---:B------:R-:W-:Y:S02]  /*0dd0*/  @P0 R2UR UR12, R16.reuse ;  /* 0x00000000100c02ca */ /* 0x040fe400000e0000 */
[C---:B------:R-:W-:Y:S02]  /*0de0*/  @P0 R2UR UR13, R17.reuse ;  /* 0x00000000110d02ca */ /* 0x040fe400000e0000 */
[----:B------:R-:W-:Y:S02]  /*0df0*/  @P1 R2UR UR14, R16 ;  /* 0x00000000100e12ca */ /* 0x000fe400000e0000 */
[----:B------:R-:W-:-:S09]  /*0e00*/  @P1 R2UR UR15, R17 ;  /* 0x00000000110f12ca */ /* 0x000fd200000e0000 */
[----:B------:R-:W2:Y:S04]  /*0e10*/  @P0 LDG.E R20, desc[UR12][R14.64+0xb0] ;  /* 0x0000b00c0e140981 */ /* 0x000ea8000c1e1900 */
[----:B------:R-:W3:Y:S01]  /*0e20*/  @P1 LDG.E R22, desc[UR14][R14.64+0xc4] ;  /* 0x0000c40e0e161981 */ /* 0x000ee2000c1e1900 */
[C---:B------:R-:W-:Y:S02]  /*0e30*/  @P2 R2UR UR14, R16.reuse ;  /* 0x00000000100e22ca */ /* 0x040fe400000e0000 */
[C---:B------:R-:W-:Y:S01]  /*0e40*/  @P2 R2UR UR15, R17.reuse ;  /* 0x00000000110f22ca */ /* 0x040fe200000e0000 */
[----:B------:R-:W4:Y:S01]  /*0e50*/  @P0 LDG.E R21, desc[UR12][R14.64+0xa4] ;  /* 0x0000a40c0e150981 */ /* 0x000f22000c1e1900 */
[----:B------:R-:W-:Y:S02]  /*0e60*/  @P3 R2UR UR16, R16 ;  /* 0x00000000101032ca */ /* 0x000fe400000e0000 */
[----:B------:R-:W-:-:S02]  /*0e70*/  @P3 R2UR UR17, R17 ;  /* 0x00000000111132ca */ /* 0x000fc400000e0000 */
[----:B------:R-:W-:Y:S02]  /*0e80*/  @P4 R2UR UR18, R16 ;  /* 0x00000000101242ca */ /* 0x000fe400000e0000 */
[----:B------:R-:W-:-:S05]  /*0e90*/  @P4 R2UR UR19, R17 ;  /* 0x00000000111342ca */ /* 0x000fca00000e0000 */
[----:B------:R-:W4:Y:S04]  /*0ea0*/  @P2 LDG.E R24, desc[UR14][R14.64+0xd8] ;  /* 0x0000d80e0e182981 */ /* 0x000f28000c1e1900 */
[----:B------:R-:W4:Y:S01]  /*0eb0*/  @P3 LDG.E R26, desc[UR16][R14.64+0xec] ;  /* 0x0000ec100e1a3981 */ /* 0x000f22000c1e1900 */
[----:B--2---:R-:W-:-:S03]  /*0ec0*/  @P0 LOP3.LUT R7, R7, R20, RZ, 0x3c, !PT ;  /* 0x0000001407070212 */ /* 0x004fc600078e3cff */
[----:B------:R-:W2:Y:S01]  /*0ed0*/  @P0 LDG.E R20, desc[UR12][R14.64+0xa0] ;  /* 0x0000a00c0e140981 */ /* 0x000ea2000c1e1900 */
[----:B---3--:R-:W-:-:S03]  /*0ee0*/  @P1 LOP3.LUT R7, R7, R22, RZ, 0x3c, !PT ;  /* 0x0000001607071212 */ /* 0x008fc600078e3cff */
[----:B------:R-:W3:Y:S01]  /*0ef0*/  @P4 LDG.E R22, desc[UR18][R14.64+0x100] ;  /* 0x000100120e164981 */ /* 0x000ee2000c1e1900 */
[C---:B------:R-:W-:Y:S02]  /*0f00*/  @P0 R2UR UR14, R16.reuse ;  /* 0x00000000100e02ca */ /* 0x040fe400000e0000 */
[C---:B------:R-:W-:Y:S02]  /*0f10*/  @P0 R2UR UR15, R17.reuse ;  /* 0x00000000110f02ca */ /* 0x040fe400000e0000 */
[----:B------:R-:W-:Y:S02]  /*0f20*/  @P5 R2UR UR18, R16 ;  /* 0x00000000101252ca */ /* 0x000fe400000e0000 */
[----:B------:R-:W-:Y:S02]  /*0f30*/  @P5 R2UR UR19, R17 ;  /* 0x00000000111352ca */ /* 0x000fe400000e0000 */
[----:B----4-:R-:W-:-:S04]  /*0f40*/  @P2 LOP3.LUT R7, R7, R24, RZ, 0x3c, !PT ;  /* 0x0000001807072212 */ /* 0x010fc800078e3cff */
[----:B------:R-:W-:Y:S02]  /*0f50*/  @P3 LOP3.LUT R7, R7, R26, RZ, 0x3c, !PT ;  /* 0x0000001a07073212 */ /* 0x000fe400078e3cff */
[----:B------:R-:W-:Y:S02]  /*0f60*/  @P0 R2UR UR16, R16 ;  /* 0x00000000101002ca */ /* 0x000fe400000e0000 */
[----:B--2---:R-:W-:Y:S02]  /*0f70*/  @P0 LOP3.LUT R5, R5, R20, RZ, 0x3c, !PT ;  /* 0x0000001405050212 */ /* 0x004fe400078e3cff */
[----:B------:R-:W2:Y:S01]  /*0f80*/  @P0 LDG.E R20, desc[UR14][R14.64+0xa8] ;  /* 0x0000a80e0e140981 */ /* 0x000ea2000c1e1900 */
[----:B---3--:R-:W-:-:S03]  /*0f90*/  @P4 LOP3.LUT R7, R7, R22, RZ, 0x3c, !PT ;  /* 0x0000001607074212 */ /* 0x008fc600078e3cff */
[----:B------:R-:W3:Y:S01]  /*0fa0*/  @P5 LDG.E R22, desc[UR18][R14.64+0x114] ;  /* 0x000114120e165981 */ /* 0x000ee2000c1e1900 */
[C---:B------:R-:W-:Y:S02]  /*0fb0*/  @P0 R2UR UR17, R17.reuse ;  /* 0x00000000111102ca */ /* 0x040fe400000e0000 */
[C---:B------:R-:W-:Y:S02]  /*0fc0*/  @P1 R2UR UR14, R16.reuse ;  /* 0x00000000100e12ca */ /* 0x040fe400000e0000 */
[C---:B------:R-:W-:Y:S02]  /*0fd0*/  @P1 R2UR UR15, R17.reuse ;  /* 0x00000000110f12ca */ /* 0x040fe400000e0000 */
[----:B------:R-:W-:Y:S02]  /*0fe0*/  @P1 R2UR UR12, R16 ;  /* 0x00000000100c12ca */ /* 0x000fe400000e0000 */
[----:B------:R-:W-:-:S05]  /*0ff0*/  @P1 R2UR UR13, R17 ;  /* 0x00000000110d12ca */ /* 0x000fca00000e0000 */
[----:B------:R-:W4:Y:S01]  /*1000*/  @P0 LDG.E R23, desc[UR16][R14.64+0xac] ;  /* 0x0000ac100e170981 */ /* 0x000f22000c1e1900 */
[----:B------:R-:W-:Y:S02]  /*1010*/  @P1 R2UR UR16, R16 ;  /* 0x00000000101012ca */ /* 0x000fe400000e0000 */
[----:B------:R-:W-:Y:S02]  /*1020*/  @P1 R2UR UR17, R17 ;  /* 0x00000000111112ca */ /* 0x000fe400000e0000 */
[----:B------:R-:W-:Y:S02]  /*1030*/  @P0 LOP3.LUT R2, R2, R21, RZ, 0x3c, !PT ;  /* 0x0000001502020212 */ /* 0x000fe400078e3cff */
[----:B------:R-:W4:Y:S01]  /*1040*/  @P1 LDG.E R21, desc[UR14][R14.64+0xb8] ;  /* 0x0000b80e0e151981 */ /* 0x000f22000c1e1900 */
[----:B--2---:R-:W-:-:S03]  /*1050*/  @P0 LOP3.LUT R3, R3, R20, RZ, 0x3c, !PT ;  /* 0x0000001403030212 */ /* 0x004fc600078e3cff */
[----:B------:R-:W2:Y:S01]  /*1060*/  @P1 LDG.E R20, desc[UR12][R14.64+0xb4] ;  /* 0x0000b40c0e141981 */ /* 0x000ea2000c1e1900 */
[----:B---3--:R-:W-:-:S04]  /*1070*/  @P5 LOP3.LUT R7, R7, R22, RZ, 0x3c, !PT ;  /* 0x0000001607075212 */ /* 0x008fc800078e3cff */
[----:B------:R-:W3:Y:S01]  /*1080*/  @P1 LDG.E R22, desc[UR16][R14.64+0xbc] ;  /* 0x0000bc100e161981 */ /* 0x000ee2000c1e1900 */
[C---:B------:R-:W-:Y:S02]  /*1090*/  @P6 R2UR UR18, R16.reuse ;  /* 0x00000000101262ca */ /* 0x040fe400000e0000 */
        /* <DEDUP_REMOVED lines=8> */
[----:B----4-:R-:W-:Y:S02]  /*1120*/  @P1 LOP3.LUT R2, R2, R21, RZ, 0x3c, !PT ;  /* 0x0000001502021212 */ /* 0x010fe400078e3cff */
[----:B------:R-:W4:Y:S01]  /*1130*/  @P1 LDG.E R21, desc[UR12][R14.64+0xc0] ;  /* 0x0000c00c0e151981 */ /* 0x000f22000c1e1900 */
[----:B------:R-:W-:-:S03]  /*1140*/  @P0 LOP3.LUT R6, R6, R23, RZ, 0x3c, !PT ;  /* 0x0000001706060212 */ /* 0x000fc600078e3cff */
[----:B------:R-:W4:Y:S01]  /*1150*/  @P2 LDG.E R23, desc[UR16][R14.64+0xcc] ;  /* 0x0000cc100e172981 */ /* 0x000f22000c1e1900 */
[----:B--2---:R-:W-:-:S03]  /*1160*/  @P1 LOP3.LUT R5, R5, R20, RZ, 0x3c, !PT ;  /* 0x0000001405051212 */ /* 0x004fc600078e3cff */
[----:B------:R-:W2:Y:S01]  /*1170*/  @P2 LDG.E R20, desc[UR14][R14.64+0xc8] ;  /* 0x0000c80e0e142981 */ /* 0x000ea2000c1e1900 */
        /* <DEDUP_REMOVED lines=8> */
[C---:B------:R-:W-:Y:S02]  /*1200*/  @P3 R2UR UR16, R16.reuse ;  /* 0x00000000101032ca */ /* 0x040fe400000e0000 */
[C---:B------:R-:W-:Y:S02]  /*1210*/  @P3 R2UR UR17, R17.reuse ;  /* 0x00000000111132ca */ /* 0x040fe400000e0000 */
[----:B------:R-:W-:Y:S02]  /*1220*/  @P3 R2UR UR18, R16 ;  /* 0x00000000101232ca */ /* 0x000fe400000e0000 */
[----:B------:R-:W-:Y:S02]  /*1230*/  @P3 R2UR UR19, R17 ;  /* 0x00000000111332ca */ /* 0x000fe400000e0000 */
[----:B------:R-:W-:Y:S02]  /*1240*/  LOP3.LUT P0, RZ, R25, 0x8000, RZ, 0xc0, !PT ;  /* 0x0000800019ff7812 */ /* 0x000fe4000780c0ff */
[----:B----4-:R-:W-:Y:S01]  /*1250*/  @P1 LOP3.LUT R6, R6, R21, RZ, 0x3c, !PT ;  /* 0x0000001506061212 */ /* 0x010fe200078e3cff */
[----:B------:R-:W4:Y:S01]  /*1260*/  @P2 LDG.E R25, desc[UR20][R14.64+0xd4] ;  /* 0x0000d4140e192981 */ /* 0x000f22000c1e1900 */
[----:B------:R-:W-:-:S03]  /*1270*/  @P2 LOP3.LUT R2, R2, R23, RZ, 0x3c, !PT ;  /* 0x0000001702022212 */ /* 0x000fc600078e3cff */
        /* <DEDUP_REMOVED lines=16> */
[----:B------:R-:W-:Y:S02]  /*1380*/  @P6 LOP3.LUT R7, R7, R24, RZ, 0x3c, !PT ;  /* 0x0000001807076212 */ /* 0x000fe400078e3cff */
[----:B----4-:R-:W-:Y:S01]  /*1390*/  @P2 LOP3.LUT R6, R6, R25, RZ, 0x3c, !PT ;  /* 0x0000001906062212 */ /* 0x010fe200078e3cff */
[----:B------:R-:W4:Y:S01]  /*13a0*/  @P4 LDG.E R24, desc[UR20][R14.64+0xf0] ;  /* 0x0000f0140e184981 */ /* 0x000f22000c1e1900 */
[----:B------:R-:W-:-:S03]  /*13b0*/  @P3 LOP3.LUT R2, R2, R21, RZ, 0x3c, !PT ;  /* 0x0000001502023212 */ /* 0x000fc600078e3cff */
        /* <DEDUP_REMOVED lines=14> */
[C---:B------:R-:W-:Y:S01]  /*14a0*/  @P6 R2UR UR17, R17.reuse ;  /* 0x00000000111162ca */ /* 0x040fe200000e0000 */
[----:B------:R-:W3:Y:S01]  /*14b0*/  @P5 LDG.E R25, desc[UR20][R14.64+0x108] ;  /* 0x000108140e195981 */ /* 0x000ee2000c1e1900 */
[----:B------:R-:W-:Y:S02]  /*14c0*/  @P6 R2UR UR18, R16 ;  /* 0x00000000101262ca */ /* 0x000fe400000e0000 */
[----:B------:R-:W-:Y:S02]  /*14d0*/  @P6 R2UR UR19, R17 ;  /* 0x00000000111362ca */ /* 0x000fe400000e0000 */
[----:B----4-:R-:W-:Y:S02]  /*14e0*/  @P4 LOP3.LUT R5, R5, R24, RZ, 0x3c, !PT ;  /* 0x0000001805054212 */ /* 0x010fe400078e3cff */
[----:B------:R-:W-:-:S02]  /*14f0*/  @P4 LOP3.LUT R2, R2, R21, RZ, 0x3c, !PT ;  /* 0x0000001502024212 */ /* 0x000fc400078e3cff */
[----:B------:R-:W4:Y:S01]  /*1500*/  @P5 LDG.E R21, desc[UR14][R14.64+0x110] ;  /* 0x0001100e0e155981 */ /* 0x000f22000c1e1900 */
[----:B------:R-:W-:-:S06]  /*1510*/  @P4 LOP3.LUT R6, R6, R23, RZ, 0x3c, !PT ;  /* 0x0000001706064212 */ /* 0x000fcc00078e3cff */
        /* <DEDUP_REMOVED lines=14> */
[C---:B------:R-:W-:Y:S02]  /*1600*/  @P0 R2UR UR16, R16.reuse ;  /* 0x00000000101002ca */ /* 0x040fe400000e0000 */
[C---:B------:R-:W-:Y:S02]  /*1610*/  @P0 R2UR UR17, R17.reuse ;  /* 0x00000000111102ca */ /* 0x040fe400000e0000 */
[C---:B------:R-:W-:Y:S02]  /*1620*/  @P0 R2UR UR18, R16.reuse ;  /* 0x00000000101202ca */ /* 0x040fe400000e0000 */
[----:B------:R-:W-:Y:S01]  /*1630*/  @P0 R2UR UR19, R17 ;  /* 0x00000000111302ca */ /* 0x000fe200000e0000 */
[----:B------:R-:W3:Y:S01]  /*1640*/  @P0 LDG.E R26, desc[UR22][R14.64+0x13c] ;  /* 0x00013c160e1a0981 */ /* 0x000ee2000c1e1900 */
[----:B------:R-:W-:-:S02]  /*1650*/  @P0 R2UR UR20, R16 ;  /* 0x00000000101402ca */ /* 0x000fc400000e0000 */
[----:B------:R-:W-:Y:S02]  /*1660*/  @P0 R2UR UR21, R17 ;  /* 0x00000000111502ca */ /* 0x000fe400000e0000 */
[----:B------:R-:W-:Y:S02]  /*1670*/  @P5 LOP3.LUT R2, R2, R25, RZ, 0x3c, !PT ;  /* 0x0000001902025212 */ /* 0x000fe400078e3cff */
[----:B----4-:R-:W-:Y:S02]  /*1680*/  @P5 LOP3.LUT R6, R6, R21, RZ, 0x3c, !PT ;  /* 0x0000001506065212 */ /* 0x010fe400078e3cff */
        /* <DEDUP_REMOVED lines=8> */
[----:B------:R-:W-:-:S04]  /*1710*/  UIADD3 UR5, UPT, UPT, UR5, 0x10, URZ ;  /* 0x0000001005057890 */ /* 0x000fc8000fffe0ff */
[----:B------:R-:W-:Y:S01]  /*1720*/  UISETP.NE.AND UP0, UPT, UR5, 0x20, UPT ;  /* 0x000000200500788c */ /* 0x000fe2000bf05270 */
[----:B------:R-:W-:Y:S02]  /*1730*/  @P6 LOP3.LUT R3, R3, R24, RZ, 0x3c, !PT ;  /* 0x0000001803036212 */ /* 0x000fe400078e3cff */
[----:B------:R-:W-:Y:S02]  /*1740*/  @P0 LOP3.LUT R7, R7, R26, RZ, 0x3c, !PT ;  /* 0x0000001a07070212 */ /* 0x000fe400078e3cff */
[----:B----4-:R-:W-:Y:S02]  /*1750*/  @P6 LOP3.LUT R6, R6, R21, RZ, 0x3c, !PT ;  /* 0x0000001506066212 */ /* 0x010fe400078e3cff */
[----:B------:R-:W-:Y:S02]  /*1760*/  @P0 LOP3.LUT R2, R2, R23, RZ, 0x3c, !PT ;  /* 0x0000001702020212 */ /* 0x000fe400078e3cff */
[----:B------:R-:W-:Y:S02]  /*1770*/  @P0 LOP3.LUT R6, R6, R25, RZ, 0x3c, !PT ;  /* 0x0000001906060212 */ /* 0x000fe400078e3cff */
[----:B--2---:R-:W-:-:S02]  /*1780*/  @P0 LOP3.LUT R5, R5, R20, RZ, 0x3c, !PT ;  /* 0x0000001405050212 */ /* 0x004fc400078e3cff */
[----:B---3--:R-:W-:Y:S01]  /*1790*/  @P0 LOP3.LUT R3, R3, R22, RZ, 0x3c, !PT ;  /* 0x0000001603030212 */ /* 0x008fe200078e3cff */
[----:B------:R-:W-:Y:S06]  /*17a0*/  BRA.U UP0, `(.L_x_110) ;  /* 0xffffffed00207547 */ /* 0x000fec000b83ffff */
[----:B------:R-:W-:-:S04]  /*17b0*/  UIADD3 UR4, UPT, UPT, UR4, 0x1, URZ ;  /* 0x0000000104047890 */ /* 0x000fc8000fffe0ff */
[----:B------:R-:W-:-:S09]  /*17c0*/  UISETP.NE.AND UP0, UPT, UR4, 0x5, UPT ;  /* 0x000000050400788c */ /* 0x000fd2000bf05270 */
[----:B------:R-:W-:Y:S05]  /*17d0*/  BRA.U UP0, `(.L_x_111) ;  /* 0xffffffed00007547 */ /* 0x000fea000b83ffff */
[----:B------:R0:W-:Y:S01]  /*17e0*/  STL.64 [R1+0x10], R6 ;  /* 0x0000100601007387 */ /* 0x0001e20000100a00 */
[----:B------:R-:W-:-:S03]  /*17f0*/  ISETP.NE.U32.AND P0, PT, R19, 0x1, PT ;  /* 0x000000011300780c */ /* 0x000fc60003f05070 */
[----:B------:R0:W-:Y:S01]  /*1800*/  STL [R1+0x4], R5 ;  /* 0x0000040501007387 */ /* 0x0001e20000100800 */
[----:B------:R-:W-:-:S03]  /*1810*/  ISETP.NE.AND.EX P0, PT, RZ, RZ, PT, P0 ;  /* 0x000000ffff00720c */ /* 0x000fc60003f05300 */
[----:B------:R0:W-:Y:S10]  /*1820*/  STL.64 [R1+0x8], R2 ;  /* 0x0000080201007387 */ /* 0x0001f40000100a00 */
[----:B------:R-:W-:Y:S05]  /*1830*/  @!P0 BRA `(.L_x_109) ;  /* 0x00000028009c8947 */ /* 0x000fea0003800000 */
[----:B------:R-:W-:Y:S01]  /*1840*/  UMOV UR4, URZ ;  /* 0x000000ff00047c82 */ /* 0x000fe20008000000 */
[----:B------:R-:W-:Y:S01]  /*1850*/  UMOV UR5, URZ ;  /* 0x000000ff00057c82 */ /* 0x000fe20008000000 */
[----:B0-----:R-:W-:Y:S02]  /*1860*/  IMAD.MOV.U32 R6, RZ, RZ, RZ ;  /* 0x000000ffff067224 */ /* 0x001fe400078e00ff */
[----:B------:R-:W-:Y:S02]  /*1870*/  IMAD.MOV.U32 R5, RZ, RZ, RZ ;  /* 0x000000ffff057224 */ /* 0x000fe400078e00ff */
[----:B------:R-:W-:Y:S02]  /*1880*/  IMAD.U32 R7, RZ, RZ, UR4 ;  /* 0x00000004ff077e24 */ /* 0x000fe4000f8e00ff */
[----:B------:R-:W-:Y:S02]  /*1890*/  IMAD.U32 R3, RZ, RZ, UR4 ;  /* 0x00000004ff037e24 */ /* 0x000fe4000f8e00ff */
[----:B------:R-:W-:-:S07]  /*18a0*/  IMAD.U32 R2, RZ, RZ, UR5 ;  /* 0x00000005ff027e24 */ /* 0x000fce000f8e00ff */
.L_x_113:
[----:B------:R-:W-:-:S04]  /*18b0*/  IMAD.U32 R18, RZ, RZ, UR4 ;  /* 0x00000004ff127e24 */ /* 0x000fc8000f8e00ff */
[----:B------:R-:W-:-:S06]  /*18c0*/  IMAD R18, R18, 0x4, R1 ;  /* 0x0000000412127824 */ /* 0x000fcc00078e0201 */
[----:B------:R-:W5:Y:S01]  /*18d0*/  LDL R18, [R18+0x4] ;  /* 0x0000040012127983 */ /* 0x000f620000100800 */
[----:B------:R-:W-:Y:S01]  /*18e0*/  USHF.L.U32 UR10, UR4, 0x5, URZ ;  /* 0x00000005040a7899 */ /* 0x000fe200080006ff */
[----:B------:R-:W-:-:S11]  /*18f0*/  UMOV UR5, URZ ;  /* 0x000000ff00057c82 */ /* 0x000fd60008000000 */
.L_x_112:
        /* <DEDUP_REMOVED lines=323> */
[----:B-1----:R-:W-:Y:S02]  /*2d30*/  IMAD.MOV.U32 R6, RZ, RZ, RZ ;  /* 0x000000ffff067224 */ /* 0x002fe400078e00ff */
[----:B------:R-:W-:Y:S02]  /*2d40*/  IMAD.MOV.U32 R5, RZ, RZ, RZ ;  /* 0x000000ffff057224 */ /* 0x000fe400078e00ff */
[----:B------:R-:W-:Y:S02]  /*2d50*/  IMAD.U32 R7, RZ, RZ, UR4 ;  /* 0x00000004ff077e24 */ /* 0x000fe4000f8e00ff */
[----:B------:R-:W-:Y:S02]  /*2d60*/  IMAD.U32 R3, RZ, RZ, UR4 ;  /* 0x00000004ff037e24 */ /* 0x000fe4000f8e00ff */
[----:B------:R-:W-:-:S07]  /*2d70*/  IMAD.U32 R2, RZ, RZ, UR5 ;  /* 0x00000005ff027e24 */ /* 0x000fce000f8e00ff */
.L_x_115:
[----:B------:R-:W-:-:S04]  /*2d80*/  IMAD.U32 R18, RZ, RZ, UR4 ;  /* 0x00000004ff127e24 */ /* 0x000fc8000f8e00ff */
[----:B------:R-:W-:-:S06]  /*2d90*/  IMAD R18, R18, 0x4, R1 ;  /* 0x0000000412127824 */ /* 0x000fcc00078e0201 */
[----:B------:R-:W5:Y:S01]  /*2da0*/  LDL R18, [R18+0x4] ;  /* 0x0000040012127983 */ /* 0x000f620000100800 */
[----:B------:R-:W-:Y:S01]  /*2db0*/  USHF.L.U32 UR10, UR4, 0x5, URZ ;  /* 0x00000005040a7899 */ /* 0x000fe200080006ff */
[----:B------:R-:W-:-:S11]  /*2dc0*/  UMOV UR5, URZ ;  /* 0x000000ff00057c82 */ /* 0x000fd60008000000 */
.L_x_114:
        /* <DEDUP_REMOVED lines=13> */
[C---:B------:R-:W-:Y:S02]  /*2ea0*/  @!P0 R2UR UR18, R16.reuse ;  /* 0x00000000101282ca */ /* 0x040fe400000e0000 */
[C---:B------:R-:W-:Y:S01]  /*2eb0*/  @!P0 R2UR UR19, R17.reuse ;  /* 0x00000000111382ca */ /* 0x040fe200000e0000 */
[----:B------:R-:W2:Y:S01]  /*2ec0*/  @!P0 LDG.E R20, desc[UR12][R14.64] ;  /* 0x0000000c0e148981 */ /* 0x000ea2000c1e1900 */
[----:B------:R-:W-:Y:S02]  /*2ed0*/  @!P0 R2UR UR20, R16 ;  /* 0x00000000101482ca */ /* 0x000fe400000e0000 */
[----:B------:R-:W-:Y:S01]  /*2ee0*/  @!P0 R2UR UR21, R17 ;  /* 0x00000000111582ca */ /* 0x000fe200000e0000 */
[----:B------:R-:W3:Y:S04]  /*2ef0*/  @!P0 LDG.E R19, desc[UR14][R14.64+0x4] ;  /* 0x0000040e0e138981 */ /* 0x000ee8000c1e1900 */
[----:B------:R-:W4:Y:S04]  /*2f00*/  @!P0 LDG.E R22, desc[UR16][R14.64+0x8] ;  /* 0x000008100e168981 */ /* 0x000f28000c1e1900 */
[----:B------:R-:W4:Y:S04]  /*2f10*/  @!P0 LDG.E R21, desc[UR18][R14.64+0xc] ;  /* 0x00000c120e158981 */ /* 0x000f28000c1e1900 */
[----:B------:R-:W4:Y:S01]  /*2f20*/  @!P0 LDG.E R24, desc[UR20][R14.64+0x10] ;  /* 0x000010140e188981 */ /* 0x000f22000c1e1900 */
[----:B------:R-:W-:-:S13]  /*2f30*/  R2P PR, R23, 0x7e ;  /* 0x0000007e17007804 */ /* 0x000fda0000000000 */
        /* <DEDUP_REMOVED lines=10> */
[----:B--2---:R-:W-:Y:S02]  /*2fe0*/  @!P0 LOP3.LUT R5, R5, R20, RZ, 0x3c, !PT ;  /* 0x0000001405058212 */ /* 0x004fe400078e3cff */
[----:B------:R-:W2:Y:S01]  /*2ff0*/  @P1 LDG.E R20, desc[UR12][R14.64+0x14] ;  /* 0x0000140c0e141981 */ /* 0x000ea2000c1e1900 */
[----:B---3--:R-:W-:-:S03]  /*3000*/  @!P0 LOP3.LUT R2, R2, R19, RZ, 0x3c, !PT ;  /* 0x0000001302028212 */ /* 0x008fc600078e3cff */
[----:B------:R-:W3:Y:S01]  /*3010*/  @P1 LDG.E R19, desc[UR14][R14.64+0x18] ;  /* 0x0000180e0e131981 */ /* 0x000ee2000c1e1900 */
[----:B----4-:R-:W-:-:S03]  /*3020*/  @!P0 LOP3.LUT R3, R3, R22, RZ, 0x3c, !PT ;  /* 0x0000001603038212 */ /* 0x010fc600078e3cff */
[----:B------:R-:W4:Y:S01]  /*3030*/  @P1 LDG.E R22, desc[UR16][R14.64+0x1c] ;  /* 0x00001c100e161981 */ /* 0x000f22000c1e1900 */
[----:B------:R-:W-:-:S03]  /*3040*/  @!P0 LOP3.LUT R6, R6, R21, RZ, 0x3c, !PT ;  /* 0x0000001506068212 */ /* 0x000fc600078e3cff */
[----:B------:R-:W4:Y:S01]  /*3050*/  @P1 LDG.E R21, desc[UR18][R14.64+0x20] ;  /* 0x000020120e151981 */ /* 0x000f22000c1e1900 */
[----:B------:R-:W-:-:S03]  /*3060*/  @!P0 LOP3.LUT R7, R7, R24, RZ, 0x3c, !PT ;  /* 0x0000001807078212 */ /* 0x000fc600078e3cff */
[----:B------:R-:W4:Y:S01]  /*3070*/  @P1 LDG.E R24, desc[UR20][R14.64+0x24] ;  /* 0x000024140e181981 */ /* 0x000f22000c1e1900 */
        /* <DEDUP_REMOVED lines=10> */
[----:B--2---:R-:W-:Y:S02]  /*3120*/  @P1 LOP3.LUT R5, R5, R20, RZ, 0x3c, !PT ;  /* 0x0000001405051212 */ /* 0x004fe400078e3cff */
[----:B------:R-:W2:Y:S01]  /*3130*/  @P2 LDG.E R20, desc[UR12][R14.64+0x28] ;  /* 0x0000280c0e142981 */ /* 0x000ea2000c1e1900 */
[----:B---3--:R-:W-:-:S03]  /*3140*/  @P1 LOP3.LUT R2, R2, R19, RZ, 0x3c, !PT ;  /* 0x0000001302021212 */ /* 0x008fc600078e3cff */
[----:B------:R-:W3:Y:S01]  /*3150*/  @P2 LDG.E R19, desc[UR14][R14.64+0x2c] ;  /* 0x00002c0e0e132981 */ /* 0x000ee2000c1e1900 */
[----:B----4-:R-:W-:-:S03]  /*3160*/  @P1 LOP3.LUT R3, R3, R22, RZ, 0x3c, !PT ;  /* 0x0000001603031212 */ /* 0x010fc600078e3cff */
[----:B------:R-:W4:Y:S01]  /*3170*/  @P2 LDG.E R22, desc[UR16][R14.64+0x30] ;  /* 0x000030100e162981 */ /* 0x000f22000c1e1900 */
[----:B------:R-:W-:-:S03]  /*3180*/  @P1 LOP3.LUT R6, R6, R21, RZ, 0x3c, !PT ;  /* 0x0000001506061212 */ /* 0x000fc600078e3cff */
[----:B------:R-:W4:Y:S01]  /*3190*/  @P2 LDG.E R21, desc[UR18][R14.64+0x34] ;  /* 0x000034120e152981 */ /* 0x000f22000c1e1900 */
[----:B------:R-:W-:-:S03]  /*31a0*/  @P1 LOP3.LUT R7, R7, R24, RZ, 0x3c, !PT ;  /* 0x0000001807071212 */ /* 0x000fc600078e3cff */
        /* <DEDUP_REMOVED lines=81> */
[----:B------:R-:W-:-:S13]  /*36c0*/  LOP3.LUT P0, RZ, R23, 0x80, RZ, 0xc0, !PT ;  /* 0x0000008017ff7812 */ /* 0x000fda000780c0ff */
        /* <DEDUP_REMOVED lines=20> */
[----:B--2---:R-:W-:Y:S02]  /*3810*/  @P0 LOP3.LUT R5, R5, R20, RZ, 0x3c, !PT ;  /* 0x0000001405050212 */ /* 0x004fe400078e3cff */
[----:B---3--:R-:W-:Y:S02]  /*3820*/  @P0 LOP3.LUT R2, R2, R19, RZ, 0x3c, !PT ;  /* 0x0000001302020212 */ /* 0x008fe400078e3cff */
[----:B----4-:R-:W-:Y:S02]  /*3830*/  @P0 LOP3.LUT R3, R3, R22, RZ, 0x3c, !PT ;  /* 0x0000001603030212 */ /* 0x010fe400078e3cff */
[----:B------:R-:W-:Y:S02]  /*3840*/  @P0 LOP3.LUT R6, R6, R21, RZ, 0x3c, !PT ;  /* 0x0000001506060212 */ /* 0x000fe400078e3cff */
[----:B------:R-:W-:Y:S02]  /*3850*/  @P0 LOP3.LUT R7, R7, R24, RZ, 0x3c, !PT ;  /* 0x0000001807070212 */ /* 0x000fe400078e3cff */
[----:B------:R-:W-:-:S13]  /*3860*/  R2P PR, R23.B1, 0x7f ;  /* 0x0000007f17007804 */ /* 0x000fda0000001000 */
[C---:B------:R-:W-:Y:S02]  /*3870*/  @P0 R2UR UR16, R16.reuse ;  /* 0x00000000101002ca */ /* 0x040fe400000e0000 */
[C---:B------:R-:W-:Y:S02]  /*3880*/  @P0 R2UR UR17, R17.reuse ;  /* 0x00000000111102ca */ /* 0x040fe400000e0000 */
[C---:B------:R-:W-:Y:S02]  /*3890*/  @P0 R2UR UR14, R16.reuse ;  /* 0x00000000100e02ca */ /* 0x040fe400000e0000 */
[C---:B------:R-:W-:Y:S02]  /*38a0*/  @P0 R2UR UR15, R17.reuse ;  /* 0x00000000110f02ca */ /* 0x040fe400000e0000 */
[----:B------:R-:W-:Y:S02]  /*38b0*/  @P1 R2UR UR18, R16 ;  /* 0x00000000101212ca */ /* 0x000fe400000e0000 */
[----:B------:R-:W-:-:S05]  /*38c0*/  @P1 R2UR UR19, R17 ;  /* 0x00000000111312ca */ /* 0x000fca00000e0000 */
[----:B------:R-:W2:Y:S04]  /*38d0*/  @P0 LDG.E R22, desc[UR16][R14.64+0xb0] ;  /* 0x0000b0100e160981 */ /* 0x000ea8000c1e1900 */
[----:B------:R-:W3:Y:S04]  /*38e0*/  @P0 LDG.E R19, desc[UR14][R14.64+0xa4] ;  /* 0x0000a40e0e130981 */ /* 0x000ee8000c1e1900 */
[----:B------:R-:W4:Y:S01]  /*38f0*/  @P1 LDG.E R24, desc[UR18][R14.64+0xc4] ;  /* 0x0000c4120e181981 */ /* 0x000f22000c1e1900 */
[----:B------:R-:W-:Y:S02]  /*3900*/  @P0 R2UR UR12, R16 ;  /* 0x00000000100c02ca */ /* 0x000fe400000e0000 */
[----:B------:R-:W-:-:S02]  /*3910*/  @P0 R2UR UR13, R17 ;  /* 0x00000000110d02ca */ /* 0x000fc400000e0000 */
[C---:B------:R-:W-:Y:S02]  /*3920*/  @P2 R2UR UR16, R16.reuse ;  /* 0x00000000101022ca */ /* 0x040fe400000e0000 */
[C---:B------:R-:W-:Y:S02]  /*3930*/  @P2 R2UR UR17, R17.reuse ;  /* 0x00000000111122ca */ /* 0x040fe400000e0000 */
        /* <DEDUP_REMOVED lines=15> */
[----:B------:R-:W-:-:S05]  /*3a30*/  @P1 R2UR UR15, R17 ;  /* 0x00000000110f12ca */ /* 0x000fca00000e0000 */
[----:B------:R-:W4:Y:S01]  /*3a40*/  @P4 LDG.E R28, desc[UR16][R14.64+0x100] ;  /* 0x000100100e1c4981 */ /* 0x000f22000c1e1900 */
[----:B------:R-:W-:Y:S02]  /*3a50*/  @P0 LOP3.LUT R5, R5, R20, RZ, 0x3c, !PT ;  /* 0x0000001405050212 */ /* 0x000fe400078e3cff */
[C---:B------:R-:W-:Y:S01]  /*3a60*/  @P1 R2UR UR12, R16.reuse ;  /* 0x00000000100c12ca */ /* 0x040fe200000e0000 */
[----:B------:R-:W4:Y:S01]  /*3a70*/  @P5 LDG.E R20, desc[UR18][R14.64+0x114] ;  /* 0x000114120e145981 */ /* 0x000f22000c1e1900 */
[C---:B------:R-:W-:Y:S02]  /*3a80*/  @P1 R2UR UR13, R17.reuse ;  /* 0x00000000110d12ca */ /* 0x040fe400000e0000 */
[C---:B------:R-:W-:Y:S02]  /*3a90*/  @P1 R2UR UR16, R16.reuse ;  /* 0x00000000101012ca */ /* 0x040fe400000e0000 */
[----:B------:R-:W-:Y:S02]  /*3aa0*/  @P1 R2UR UR17, R17 ;  /* 0x00000000111112ca */ /* 0x000fe400000e0000 */
[----:B------:R-:W-:-:S02]  /*3ab0*/  @P1 R2UR UR18, R16 ;  /* 0x00000000101212ca */ /* 0x000fc400000e0000 */
[----:B------:R-:W-:Y:S02]  /*3ac0*/  @P1 R2UR UR19, R17 ;  /* 0x00000000111312ca */ /* 0x000fe400000e0000 */
[----:B------:R-:W-:-:S11]  /*3ad0*/  @P2 LOP3.LUT R7, R7, R26, RZ, 0x3c, !PT ;  /* 0x0000001a07072212 */ /* 0x000fd600078e3cff */
        /* <DEDUP_REMOVED lines=25> */
[----:B------:R-:W-:Y:S02]  /*3c70*/  LOP3.LUT P0, RZ, R23, 0x8000, RZ, 0xc0, !PT ;  /* 0x0000800017ff7812 */ /* 0x000fe4000780c0ff */
[----:B------:R-:W-:Y:S02]  /*3c80*/  @P1 LOP3.LUT R6, R6, R21, RZ, 0x3c, !PT ;  /* 0x0000001506061212 */ /* 0x000fe400078e3cff */
[----:B------:R-:W4:Y:S07]  /*3c90*/  @P2 LDG.E R21, desc[UR18][R14.64+0xd4] ;  /* 0x0000d4120e152981 */ /* 0x000f2e000c1e1900 */
        /* <DEDUP_REMOVED lines=14> */
[----:B------:R-:W-:Y:S02]  /*3d80*/  @P4 R2UR UR19, R17 ;  /* 0x00000000111342ca */ /* 0x000fe400000e0000 */
[----:B------:R-:W-:Y:S02]  /*3d90*/  @P2 LOP3.LUT R5, R5, R20, RZ, 0x3c, !PT ;  /* 0x0000001405052212 */ /* 0x000fe400078e3cff */
[----:B------:R-:W4:Y:S01]  /*3da0*/  @P3 LDG.E R20, desc[UR12][R14.64+0xe4] ;  /* 0x0000e40c0e143981 */ /* 0x000f22000c1e1900 */
[C---:B------:R-:W-:Y:S02]  /*3db0*/  @P4 R2UR UR20, R16.reuse ;  /* 0x00000000101442ca */ /* 0x040fe400000e0000 */
[----:B------:R-:W-:Y:S02]  /*3dc0*/  @P4 R2UR UR21, R17 ;  /* 0x00000000111542ca */ /* 0x000fe400000e0000 */
[----:B------:R-:W-:-:S02]  /*3dd0*/  @P4 R2UR UR12, R16 ;  /* 0x00000000100c42ca */ /* 0x000fc400000e0000 */
[----:B------:R-:W-:Y:S02]  /*3de0*/  @P4 R2UR UR13, R17 ;  /* 0x00000000110d42ca */ /* 0x000fe400000e0000 */
[----:B------:R-:W-:Y:S02]  /*3df0*/  @P2 LOP3.LUT R6, R6, R21, RZ, 0x3c, !PT ;  /* 0x0000001506062212 */ /* 0x000fe400078e3cff */
[----:B------:R-:W4:Y:S01]  /*3e00*/  @P4 LDG.E R21, desc[UR18][R14.64+0xf4] ;  /* 0x0000f4120e154981 */ /* 0x000f22000c1e1900 */
[----:B--2---:R-:W-:-:S03]  /*3e10*/  @P2 LOP3.LUT R3, R3, R22, RZ, 0x3c, !PT ;  /* 0x0000001603032212 */ /* 0x004fc600078e3cff */
[----:B------:R-:W2:Y:S01]  /*3e20*/  @P4 LDG.E R22, desc[UR16][R14.64+0xf0] ;  /* 0x0000f0100e164981 */ /* 0x000ea2000c1e1900 */
[----:B---3--:R-:W-:-:S03]  /*3e30*/  @P2 LOP3.LUT R2, R2, R19, RZ, 0x3c, !PT ;  /* 0x0000001302022212 */ /* 0x008fc600078e3cff */
[----:B------:R-:W3:Y:S01]  /*3e40*/  @P3 LDG.E R19, desc[UR14][R14.64+0xe8] ;  /* 0x0000e80e0e133981 */ /* 0x000ee2000c1e1900 */
[----:B----4-:R-:W-:Y:S02]  /*3e50*/  @P3 LOP3.LUT R5, R5, R24, RZ, 0x3c, !PT ;  /* 0x0000001805053212 */ /* 0x010fe400078e3cff */
[----:B------:R-:W-:Y:S01]  /*3e60*/  @P3 LOP3.LUT R2, R2, R23, RZ, 0x3c, !PT ;  /* 0x0000001702023212 */ /* 0x000fe200078e3cff */
[----:B------:R-:W4:Y:S04]  /*3e70*/  @P4 LDG.E R24, desc[UR20][R14.64+0xf8] ;  /* 0x0000f8140e184981 */ /* 0x000f28000c1e1900 */
[----:B------:R-:W4:Y:S01]  /*3e80*/  @P4 LDG.E R23, desc[UR12][R14.64+0xfc] ;  /* 0x0000fc0c0e174981 */ /* 0x000f22000c1e1900 */
[----:B------:R-:W-:Y:S02]  /*3e90*/  @P5 R2UR UR12, R16 ;  /* 0x00000000100c52ca */ /* 0x000fe400000e0000 */
[----:B------:R-:W-:-:S02]  /*3ea0*/  @P5 R2UR UR13, R17 ;  /* 0x00000000110d52ca */ /* 0x000fc400000e0000 */
[C---:B------:R-:W-:Y:S02]  /*3eb0*/  @P5 R2UR UR14, R16.reuse ;  /* 0x00000000100e52ca */ /* 0x040fe400000e0000 */
[C---:B------:R-:W-:Y:S02]  /*3ec0*/  @P5 R2UR UR15, R17.reuse ;  /* 0x00000000110f52ca */ /* 0x040fe400000e0000 */
[C---:B------:R-:W-:Y:S02]  /*3ed0*/  @P5 R2UR UR16, R16.reuse ;  /* 0x00000000101052ca */ /* 0x040fe400000e0000 */
[----:B------:R-:W-:Y:S02]  /*3ee0*/  @P5 R2UR UR17, R17 ;  /* 0x00000000111152ca */ /* 0x000fe400000e0000 */
[----:B------:R-:W-:Y:S02]  /*3ef0*/  @P3 LOP3.LUT R3, R3, R20, RZ, 0x3c, !PT ;  /* 0x0000001403033212 */ /* 0x000fe400078e3cff */
[----:B------:R-:W-:Y:S01]  /*3f00*/  @P5 R2UR UR18, R16 ;  /* 0x00000000101252ca */ /* 0x000fe200000e0000 */
[----:B------:R-:W4:Y:S01]  /*3f10*/  @P5 LDG.E R20, desc[UR12][R14.64+0x104] ;  /* 0x0001040c0e145981 */ /* 0x000f22000c1e1900 */
[----:B------:R-:W-:-:S02]  /*3f20*/  @P5 R2UR UR19, R17 ;  /* 0x00000000111352ca */ /* 0x000fc400000e0000 */
[C---:B------:R-:W-:Y:S02]  /*3f30*/  @P6 R2UR UR20, R16.reuse ;  /* 0x00000000101462ca */ /* 0x040fe400000e0000 */
[C---:B------:R-:W-:Y:S02]  /*3f40*/  @P6 R2UR UR21, R17.reuse ;  /* 0x00000000111562ca */ /* 0x040fe400000e0000 */
[----:B------:R-:W-:Y:S02]  /*3f50*/  @P6 R2UR UR12, R16 ;  /* 0x00000000100c62ca */ /* 0x000fe400000e0000 */
[----:B------:R-:W-:Y:S02]  /*3f60*/  @P6 R2UR UR13, R17 ;  /* 0x00000000110d62ca */ /* 0x000fe400000e0000 */
[----:B------:R-:W-:-:S03]  /*3f70*/  @P4 LOP3.LUT R2, R2, R21, RZ, 0x3c, !PT ;  /* 0x0000001502024212 */ /* 0x000fc600078e3cff */
        /* <DEDUP_REMOVED lines=17> */
[C---:B------:R-:W-:Y:S02]  /*4090*/  @P0 R2UR UR20, R16.reuse ;  /* 0x00000000101402ca */ /* 0x040fe400000e0000 */
[C---:B------:R-:W-:Y:S02]  /*40a0*/  @P0 R2UR UR21, R17.reuse ;  /* 0x00000000111502ca */ /* 0x040fe400000e0000 */
[----:B------:R-:W-:Y:S02]  /*40b0*/  @P0 R2UR UR22, R16 ;  /* 0x00000000101602ca */ /* 0x000fe400000e0000 */
[----:B------:R-:W-:-:S02]  /*40c0*/  @P0 R2UR UR23, R17 ;  /* 0x00000000111702ca */ /* 0x000fc400000e0000 */
[----:B------:R-:W-:Y:S02]  /*40d0*/  @P5 LOP3.LUT R5, R5, R20, RZ, 0x3c, !PT ;  /* 0x0000001405055212 */ /* 0x000fe400078e3cff */
        /* <DEDUP_REMOVED lines=13> */
[----:B------:R-:W-:-:S04]  /*41b0*/  UIADD3 UR5, UPT, UPT, UR5, 0x10, URZ ;  /* 0x0000001005057890 */ /* 0x000fc8000fffe0ff */
[----:B------:R-:W-:Y:S01]  /*41c0*/  UISETP.NE.AND UP0, UPT, UR5, 0x20, UPT ;  /* 0x000000200500788c */ /* 0x000fe2000bf05270 */
[----:B------:R-:W-:Y:S02]  /*41d0*/  @P6 LOP3.LUT R3, R3, R20, RZ, 0x3c, !PT ;  /* 0x0000001403036212 */ /* 0x000fe400078e3cff */
[----:B------:R-:W-:Y:S02]  /*41e0*/  @P0 LOP3.LUT R7, R7, R26, RZ, 0x3c, !PT ;  /* 0x0000001a07070212 */ /* 0x000fe400078e3cff */
[----:B------:R-:W-:Y:S02]  /*41f0*/  @P0 LOP3.LUT R2, R2, R21, RZ, 0x3c, !PT ;  /* 0x0000001502020212 */ /* 0x000fe400078e3cff */
[----:B--2---:R-:W-:Y:S02]  /*4200*/  @P0 LOP3.LUT R5, R5, R22, RZ, 0x3c, !PT ;  /* 0x0000001605050212 */ /* 0x004fe400078e3cff */
[----:B---3--:R-:W-:Y:S02]  /*4210*/  @P6 LOP3.LUT R6, R6, R19, RZ, 0x3c, !PT ;  /* 0x0000001306066212 */ /* 0x008fe400078e3cff */
[----:B----4-:R-:W-:-:S02]  /*4220*/  @P0 LOP3.LUT R3, R3, R24, RZ, 0x3c, !PT ;  /* 0x0000001803030212 */ /* 0x010fc400078e3cff */
[----:B------:R-:W-:Y:S01]  /*4230*/  @P0 LOP3.LUT R6, R6, R23, RZ, 0x3c, !PT ;  /* 0x0000001706060212 */ /* 0x000fe200078e3cff */
[----:B------:R-:W-:Y:S06]  /*4240*/  BRA.U UP0, `(.L_x_114) ;  /* 0xffffffe900e07547 */ /* 0x000fec000b83ffff */
[----:B------:R-:W-:-:S04]  /*4250*/  UIADD3 UR4, UPT, UPT, UR4, 0x1, URZ ;  /* 0x0000000104047890 */ /* 0x000fc8000fffe0ff */
[----:B------:R-:W-:-:S09]  /*4260*/  UISETP.NE.AND UP0, UPT, UR4, 0x5, UPT ;  /* 0x000000050400788c */ /* 0x000fd2000bf05270 */
[----:B------:R-:W-:Y:S05]  /*4270*/  BRA.U UP0, `(.L_x_115) ;  /* 0xffffffe900c07547 */ /* 0x000fea000b83ffff */
[----:B------:R2:W-:Y:S04]  /*4280*/  STL [R1+0x4], R5 ;  /* 0x0000040501007387 */ /* 0x0005e80000100800 */
[----:B------:R2:W-:Y:S04]  /*4290*/  STL.64 [R1+0x8], R2 ;  /* 0x0000080201007387 */ /* 0x0005e80000100a00 */
[----:B------:R2:W-:Y:S02]  /*42a0*/  STL.64 [R1+0x10], R6 ;  /* 0x0000100601007387 */ /* 0x0005e40000100a00 */
.L_x_109:
[----:B------:R-:W-:Y:S05]  /*42b0*/  BSYNC.RECONVERGENT B2 ;  /* 0x0000000000027941 */ /* 0x000fea0003800200 */
.L_x_108:
[----:B------:R-:W-:Y:S01]  /*42c0*/  ISETP.GT.U32.AND P0, PT, R12, 0x3, PT ;  /* 0x000000030c00780c */ /* 0x000fe20003f04070 */
[----:B------:R-:W-:Y:S01]  /*42d0*/  VIADD R0, R0, 0x1 ;  /* 0x0000000100007836 */ /* 0x000fe20000000000 */
[--C-:B------:R-:W-:Y:S02]  /*42e0*/  SHF.R.U64 R12, R12, 0x2, R13.reuse ;  /* 0x000000020c0c7819 */ /* 0x100fe4000000120d */
[----:B------:R-:W-:Y:S02]  /*42f0*/  ISETP.GT.U32.AND.EX P0, PT, R13, RZ, PT, P0 ;  /* 0x000000ff0d00720c */ /* 0x000fe40003f04100 */
[----:B------:R-:W-:-:S11]  /*4300*/  SHF.R.U32.HI R13, RZ, 0x2, R13 ;  /* 0x00000002ff0d7819 */ /* 0x000fd6000001160d */
[----:B------:R-:W-:Y:S05]  /*4310*/  @P0 BRA `(.L_x_116) ;  /* 0xffffffc000040947 */ /* 0x000fea000383ffff */
.L_x_107:
[----:B------:R-:W-:Y:S05]  /*4320*/  BSYNC.RECONVERGENT B1 ;  /* 0x0000000000017941 */ /* 0x000fea0003800200 */
.L_x_106:
[----:B------:R-:W-:Y:S01]  /*4330*/  SHF.R.U32.HI R0, RZ, 0x2, R5 ;  /* 0x00000002ff007819 */ /* 0x000fe20000011605 */
[----:B------:R-:W3:Y:S01]  /*4340*/  LDCU UR5, c[0x0][0x384] ;  /* 0x00007080ff0577ac */ /* 0x000ee20008000800 */
[----:B-1----:R-:W-:Y:S02]  /*4350*/  SHF.R.U32.HI R11, RZ, 0x2, R2 ;  /* 0x00000002ff0b7819 */ /* 0x002fe40000011602 */
[----:B------:R-:W-:Y:S01]  /*4360*/  LOP3.LUT R0, R0, R5, RZ, 0x3c, !PT ;  /* 0x0000000500007212 */ /* 0x000fe200078e3cff */
[----:B0-2---:R-:W-:Y:S01]  /*4370*/  IMAD.SHL.U32 R5, R7, 0x10, RZ ;  /* 0x0000001007057824 */ /* 0x005fe200078e00ff */
[----:B------:R-:W-:-:S03]  /*4380*/  LOP3.LUT R11, R11, R2, RZ, 0x3c, !PT ;  /* 0x000000020b0b7212 */ /* 0x000fc600078e3cff */
[----:B------:R-:W-:Y:S02]  /*4390*/  IMAD.SHL.U32 R6, R0, 0x2, RZ ;  /* 0x0000000200067824 */ /* 0x000fe400078e00ff */
[----:B------:R-:W-:-:S03]  /*43a0*/  IMAD.SHL.U32 R2, R11, 0x2, RZ ;  /* 0x000000020b027824 */ /* 0x000fc600078e00ff */
[----:B------:R-:W-:-:S04]  /*43b0*/  LOP3.LUT R6, R0, R6, R5, 0x96, !PT ;  /* 0x0000000600067212 */ /* 0x000fc800078e9605 */
[----:B------:R-:W-:Y:S01]  /*43c0*/  LOP3.LUT R7, R6, R7, RZ, 0x3c, !PT ;  /* 0x0000000706077212 */ /* 0x000fe200078e3cff */
[----:B---3--:R-:W-:Y:S01]  /*43d0*/  UISETP.GE.AND UP0, UPT, UR5, 0x1, UPT ;  /* 0x000000010500788c */ /* 0x008fe2000bf06270 */
[----:B------:R-:W-:Y:S01]  /*43e0*/  SHF.R.U32.HI R6, RZ, 0x2, R3 ;  /* 0x00000002ff067819 */ /* 0x000fe20000011603 */
[----:B------:R-:W-:Y:S02]  /*43f0*/  UIADD3 UR4, UPT, UPT, UR5, -0x1, URZ ;  /* 0xffffffff05047890 */ /* 0x000fe4000fffe0ff */
[----:B------:R-:W-:Y:S01]  /*4400*/  IMAD.SHL.U32 R0, R7, 0x10, RZ ;  /* 0x0000001007007824 */ /* 0x000fe200078e00ff */
[----:B------:R-:W-:-:S04]  /*4410*/  LOP3.LUT R6, R6, R3, RZ, 0x3c, !PT ;  /* 0x0000000306067212 */ /* 0x000fc800078e3cff */
[----:B------:R-:W-:-:S04]  /*4420*/  LOP3.LUT R0, R11, R2, R0, 0x96, !PT ;  /* 0x000000020b007212 */ /* 0x000fc800078e9600 */
[----:B------:R-:W-:Y:S01]  /*4430*/  LOP3.LUT R5, R0, R7, RZ, 0x3c, !PT ;  /* 0x0000000700057212 */ /* 0x000fe200078e3cff */
[----:B------:R-:W-:-:S04]  /*4440*/  IMAD.SHL.U32 R0, R6, 0x2, RZ ;  /* 0x0000000206007824 */ /* 0x000fc800078e00ff */
[----:B------:R-:W-:-:S05]  /*4450*/  IMAD.SHL.U32 R3, R5, 0x10, RZ ;  /* 0x0000001005037824 */ /* 0x000fca00078e00ff */
[----:B------:R-:W-:-:S04]  /*4460*/  LOP3.LUT R0, R6, R0, R3, 0x96, !PT ;  /* 0x0000000006007212 */ /* 0x000fc800078e9603 */
[----:B------:R-:W-:-:S04]  /*4470*/  LOP3.LUT R3, R0, R5, RZ, 0x3c, !PT ;  /* 0x0000000500037212 */ /* 0x000fc800078e3cff */
[----:B------:R-:W-:-:S05]  /*4480*/  IADD3 R3, PT, PT, R4, 0x10974f, R3 ;  /* 0x0010974f04037810 */ /* 0x000fca0007ffe003 */
[----:B------:R-:W-:-:S05]  /*4490*/  IMAD.HI.U32 R0, R3, 0x51eb851f, RZ ;  /* 0x51eb851f03007827 */ /* 0x000fca00078e00ff */
[----:B------:R-:W-:-:S05]  /*44a0*/  SHF.R.U32.HI R0, RZ, 0x5, R0 ;  /* 0x00000005ff007819 */ /* 0x000fca0000011600 */
[----:B------:R-:W-:Y:S01]  /*44b0*/  IMAD R6, R0, -0x64, R3 ;  /* 0xffffff9c00067824 */ /* 0x000fe200078e0203 */
[C---:B------:R-:W-:Y:S01]  /*44c0*/  IADD3 R3, PT, PT, R4.reuse, 0x587c5, R7 ;  /* 0x000587c504037810 */ /* 0x040fe20007ffe007 */
[----:B------:R-:W-:Y:S01]  /*44d0*/  IMAD.MOV.U32 R7, RZ, RZ, 0x1 ;  /* 0x00000001ff077424 */ /* 0x000fe200078e00ff */
[----:B------:R-:W-:Y:S01]  /*44e0*/  IADD3 R4, PT, PT, R4, 0xb0f8a, R5 ;  /* 0x000b0f8a04047810 */ /* 0x000fe20007ffe005 */
[C---:B------:R-:W-:Y:S01]  /*44f0*/  VIADD R5, R6.reuse, 0xffffffed ;  /* 0xffffffed06057836 */ /* 0x040fe20000000000 */
[----:B------:R-:W-:Y:S01]  /*4500*/  ISETP.GE.U32.AND P0, PT, R6, 0x13, PT ;  /* 0x000000130600780c */ /* 0x000fe20003f06070 */
[----:B------:R-:W-:-:S03]  /*4510*/  IMAD.HI.U32 R0, R3, -0x33333333, RZ ;  /* 0xcccccccd03007827 */ /* 0x000fc600078e00ff */
[----:B------:R-:W-:Y:S01]  /*4520*/  ISETP.GE.U32.AND P1, PT, R5, 0x44, PT ;  /* 0x000000440500780c */ /* 0x000fe20003f26070 */
[----:B------:R-:W-:Y:S01]  /*4530*/  IMAD.HI.U32 R2, R4, -0x33333333, RZ ;  /* 0xcccccccd04027827 */ /* 0x000fe200078e00ff */
[----:B------:R-:W-:-:S04]  /*4540*/  SHF.R.U32.HI R0, RZ, 0x3, R0 ;  /* 0x00000003ff007819 */ /* 0x000fc80000011600 */
[----:B------:R-:W-:Y:S01]  /*4550*/  SHF.R.U32.HI R5, RZ, 0x3, R2 ;  /* 0x00000003ff057819 */ /* 0x000fe20000011602 */
[----:B------:R-:W-:Y:S01]  /*4560*/  IMAD R3, R0, -0xa, R3 ;  /* 0xfffffff600037824 */ /* 0x000fe200078e0203 */
[----:B------:R-:W-:Y:S01]  /*4570*/  SEL R2, R7, 0x2, !P1 ;  /* 0x0000000207027807 */ /* 0x000fe20004800000 */
[----:B------:R-:W-:Y:S02]  /*4580*/  IMAD R0, R8, UR4, R8 ;  /* 0x0000000408007c24 */ /* 0x000fe4000f8e0208 */
[----:B------:R-:W-:Y:S01]  /*4590*/  IMAD R18, R5, -0xa, R4 ;  /* 0xfffffff605127824 */ /* 0x000fe200078e0204 */
[----:B------:R-:W-:Y:S01]  /*45a0*/  SEL R21, R2, RZ, P0 ;  /* 0x000000ff02157207 */ /* 0x000fe20000000000 */
[----:B------:R-:W-:Y:S06]  /*45b0*/  BRA.U !UP0, `(.L_x_105) ;  /* 0x0000000108947547 */ /* 0x000fec000b800000 */
[----:B------:R-:W0:Y:S01]  /*45c0*/  LDC.64 R10, c[0x0][0x390] ;  /* 0x0000e400ff0a7b82 */ /* 0x000e220000000a00 */
[----:B------:R-:W-:Y:S02]  /*45d0*/  IMAD.MOV.U32 R12, RZ, RZ, 0x1 ;  /* 0x00000001ff0c7424 */ /* 0x000fe400078e00ff */
[----:B------:R-:W-:Y:S02]  /*45e0*/  IMAD.MOV.U32 R13, RZ, RZ, RZ ;  /* 0x000000ffff0d7224 */ /* 0x000fe400078e00ff */
[----:B------:R-:W-:-:S07]  /*45f0*/  IMAD.MOV.U32 R15, RZ, RZ, 0x3f800000 ;  /* 0x3f800000ff0f7424 */ /* 0x000fce00078e00ff */
.L_x_117:
[----:B-1----:R-:W-:-:S05]  /*4600*/  IMAD.IADD R4, R0, 0x1, R13 ;  /* 0x0000000100047824 */ /* 0x002fca00078e020d */
[----:B------:R-:W-:-:S04]  /*4610*/  ISETP.GE.U32.AND P0, PT, R4, UR8, PT ;  /* 0x0000000804007c0c */ /* 0x000fc8000bf06070 */
[----:B------:R-:W-:-:S13]  /*4620*/  ISETP.GE.AND.EX P0, PT, RZ, UR9, PT, P0 ;  /* 0x00000009ff007c0c */ /* 0x000fda000bf06300 */
[----:B------:R-:W-:Y:S05]  /*4630*/  @P0 BRA `(.L_x_105) ;  /* 0x0000000000740947 */ /* 0x000fea0003800000 */
[----:B------:R-:W-:Y:S01]  /*4640*/  VIADD R13, R13, 0x1 ;  /* 0x000000010d0d7836 */ /* 0x000fe20000000000 */
[----:B------:R-:W-:Y:S01]  /*4650*/  R2UR UR12, R16 ;  /* 0x00000000100c72ca */ /* 0x000fe200000e0000 */
[----:B0-----:R-:W-:Y:S01]  /*4660*/  IMAD.WIDE R6, R4, 0x40, R10 ;  /* 0x0000004004067825 */ /* 0x001fe200078e020a */
[C---:B------:R-:W-:Y:S02]  /*4670*/  R2UR UR13, R17.reuse ;  /* 0x00000000110d72ca */ /* 0x040fe400000e0000 */
[C---:B------:R-:W-:Y:S01]  /*4680*/  R2UR UR16, R16.reuse ;  /* 0x00000000101072ca */ /* 0x040fe200000e0000 */
[----:B------:R-:W-:Y:S01]  /*4690*/  IMAD.MOV.U32 R20, RZ, RZ, RZ ;  /* 0x000000ffff147224 */ /* 0x000fe200078e00ff */
[C---:B------:R-:W-:Y:S01]  /*46a0*/  R2UR UR17, R17.reuse ;  /* 0x00000000111172ca */ /* 0x040fe200000e0000 */
[----:B------:R-:W-:Y:S01]  /*46b0*/  IMAD.MOV.U32 R2, RZ, RZ, RZ ;  /* 0x000000ffff027224 */ /* 0x000fe200078e00ff */
[----:B------:R-:W-:Y:S01]  /*46c0*/  R2UR UR18, R16 ;  /* 0x00000000101272ca */ /* 0x000fe200000e0000 */
[----:B------:R-:W-:Y:S01]  /*46d0*/  IMAD.MOV.U32 R19, RZ, RZ, RZ ;  /* 0x000000ffff137224 */ /* 0x000fe200078e00ff */
[----:B------:R-:W-:-:S02]  /*46e0*/  R2UR UR19, R17 ;  /* 0x00000000111372ca */ /* 0x000fc400000e0000 */
[C---:B------:R-:W-:Y:S02]  /*46f0*/  R2UR UR4, R16.reuse ;  /* 0x00000000100472ca */ /* 0x040fe400000e0000 */
[C---:B------:R-:W-:Y:S01]  /*4700*/  R2UR UR5, R17.reuse ;  /* 0x00000000110572ca */ /* 0x040fe200000e0000 */
[----:B------:R1:W-:Y:S01]  /*4710*/  STG.E.64 desc[UR12][R6.64+0x8], R20 ;  /* 0x0000081406007986 */ /* 0x0003e2000c101b0c */
[C---:B------:R-:W-:Y:S02]  /*4720*/  R2UR UR10, R16.reuse ;  /* 0x00000000100a72ca */ /* 0x040fe400000e0000 */
[C---:B------:R-:W-:Y:S01]  /*4730*/  R2UR UR11, R17.reuse ;  /* 0x00000000110b72ca */ /* 0x040fe200000e0000 */
[----:B------:R1:W-:Y:S01]  /*4740*/  STG.E.64 desc[UR16][R6.64+0x20], R2 ;  /* 0x0000200206007986 */ /* 0x0003e2000c101b10 */
[C---:B------:R-:W-:Y:S02]  /*4750*/  R2UR UR14, R16.reuse ;  /* 0x00000000100e72ca */ /* 0x040fe400000e0000 */
[----:B------:R-:W-:Y:S01]  /*4760*/  R2UR UR15, R17 ;  /* 0x00000000110f72ca */ /* 0x000fe200000e0000 */
[----:B------:R1:W-:Y:S01]  /*4770*/  STG.E.64 desc[UR18][R6.64+0x28], R18 ;  /* 0x0000281206007986 */ /* 0x0003e2000c101b12 */
[----:B------:R-:W-:-:S02]  /*4780*/  R2UR UR20, R16 ;  /* 0x00000000101472ca */ /* 0x000fc400000e0000 */
[----:B------:R-:W-:Y:S02]  /*4790*/  R2UR UR21, R17 ;  /* 0x00000000111572ca */ /* 0x000fe400000e0000 */
[----:B------:R-:W-:Y:S02]  /*47a0*/  ISETP.NE.AND P0, PT, R13, UR7, PT ;  /* 0x000000070d007c0c */ /* 0x000fe4000bf05270 */
[----:B------:R-:W-:Y:S01]  /*47b0*/  SHF.R.S32.HI R5, RZ, 0x1f, R4 ;  /* 0x0000001fff057819 */ /* 0x000fe20000011404 */
[----:B------:R1:W-:Y:S04]  /*47c0*/  STG.E.64 desc[UR10][R6.64+0x10], R8 ;  /* 0x0000100806007986 */ /* 0x0003e8000c101b0a */
[----:B------:R1:W-:Y:S04]  /*47d0*/  STG.E.U8 desc[UR14][R6.64+0x38], R12 ;  /* 0x0000380c06007986 */ /* 0x0003e8000c10110e */
[----:B------:R1:W-:Y:S04]  /*47e0*/  STG.E desc[UR20][R6.64+0x30], R15 ;  /* 0x0000300f06007986 */ /* 0x0003e8000c101914 */
[----:B------:R1:W-:Y:S01]  /*47f0*/  STG.E.64 desc[UR4][R6.64], R4 ;  /* 0x0000000406007986 */ /* 0x0003e2000c101b04 */
[----:B------:R-:W-:Y:S05]  /*4800*/  @P0 BRA `(.L_x_117) ;  /* 0xfffffffc007c0947 */ /* 0x000fea000383ffff */
.L_x_105:
[----:B------:R-:W-:Y:S05]  /*4810*/  BSYNC.RECONVERGENT B0 ;  /* 0x0000000000007941 */ /* 0x000fea0003800200 */
.L_x_104:
[----:B------:R-:W-:Y:S06]  /*4820*/  BAR.SYNC.DEFER_BLOCKING 0x0 ;  /* 0x0000000000007b1d */ /* 0x000fec0000010000 */
[----:B------:R-:W-:Y:S05]  /*4830*/  EXIT ;  /* 0x000000000000794d */ /* 0x000fea0003800000 */
.L_x_118:
        /* <DEDUP_REMOVED lines=12> */
.L_x_126:


//--------------------- .nv.global.init           --------------------------
	.section	.nv.global.init,"aw",@progbits
	.align	8
.nv.global.init:
	.type		numberOfInfected,@object
	.size		numberOfInfected,(mrg32k3aM1SubSeq - numberOfInfected)
numberOfInfected:
        /*0000*/ 	.byte	0x06, 0x00, 0x00, 0x00, 0x00, 0x00, 0x00, 0x00
	.type		mrg32k3aM1SubSeq,@object
	.size		mrg32k3aM1SubSeq,(mrg32k3aM2SubSeq - mrg32k3aM1SubSeq)
mrg32k3aM1SubSeq:
        /*0008*/ 	.byte	0x0b, 0xcc, 0xee, 0x04, 0x73, 0x29, 0x8b, 0x6f, 0xf6, 0x53, 0x03, 0xf6, 0x23, 0xf6, 0xea, 0xda
        /* <DEDUP_REMOVED lines=125> */
	.type		mrg32k3aM2SubSeq,@object
	.size		mrg32k3aM2SubSeq,(mrg32k3aM1 - mrg32k3aM2SubSeq)
mrg32k3aM2SubSeq:
        /* <DEDUP_REMOVED lines=126> */
	.type		mrg32k3aM1,@object
	.size		mrg32k3aM1,(mrg32k3aM1Seq - mrg32k3aM1)
mrg32k3aM1:
        /* <DEDUP_REMOVED lines=144> */
	.type		mrg32k3aM1Seq,@object
	.size		mrg32k3aM1Seq,(mrg32k3aM2 - mrg32k3aM1Seq)
mrg32k3aM1Seq:
        /* <DEDUP_REMOVED lines=144> */
	.type		mrg32k3aM2,@object
	.size		mrg32k3aM2,(mrg32k3aM2Seq - mrg32k3aM2)
mrg32k3aM2:
        /* <DEDUP_REMOVED lines=144> */
	.type		mrg32k3aM2Seq,@object
	.size		mrg32k3aM2Seq,(precalc_xorwow_matrix - mrg32k3aM2Seq)
mrg32k3aM2Seq:
        /* <DEDUP_REMOVED lines=144> */
	.type		precalc_xorwow_matrix,@object
	.size		precalc_xorwow_matrix,(precalc_xorwow_offset_matrix - precalc_xorwow_matrix)
precalc_xorwow_matrix:
        /* <DEDUP_REMOVED lines=6400> */
	.type		precalc_xorwow_offset_matrix,@object
	.size		precalc_xorwow_offset_matrix,(.L_1 - precalc_xorwow_offset_matrix)
precalc_xorwow_offset_matrix:
        /* <DEDUP_REMOVED lines=6400> */
.L_1:


//--------------------- .nv.shared.reserved.0     --------------------------
	.section	.nv.shared.reserved.0,"aw",@nobits
	.weak		__nv_reservedSMEM_offset_0_alias
	.size		__nv_reservedSMEM_offset_0_alias, 0, 64
	.other		__nv_reservedSMEM_offset_0_alias,@"STO_CUDA_RESERVED_SHARED STV_DEFAULT"
__nv_reservedSMEM_offset_0_alias:
	.zero		0
	.zero		64


//--------------------- .nv.constant0._Z32kernel_calculate_contact_processPyP6entityP9houseHoldP10workPlacesP9communityyiP13list_day_nodej --------------------------
	.section	.nv.constant0._Z32kernel_calculate_contact_processPyP6entityP9houseHoldP10workPlacesP9communityyiP13list_day_nodej,"a",@progbits
	.sectionflags	@""
	.align	4
.nv.constant0._Z32kernel_calculate_contact_processPyP6entityP9houseHoldP10workPlacesP9communityyiP13list_day_nodej:
	.zero		964


//--------------------- .nv.constant0._Z22kernel_update_infectedyyyyyyP6entity --------------------------
	.section	.nv.constant0._Z22kernel_update_infectedyyyyyyP6entity,"a",@progbits
	.sectionflags	@""
	.align	4
.nv.constant0._Z22kernel_update_infectedyyyyyyP6entity:
	.zero		952


//--------------------- .nv.constant0._Z25kernel_generate_communityP9community --------------------------
	.section	.nv.constant0._Z25kernel_generate_communityP9community,"a",@progbits
	.sectionflags	@""
	.align	4
.nv.constant0._Z25kernel_generate_communityP9community:
	.zero		904


//--------------------- .nv.constant0._Z25kernel_generate_workplaceiP6entityP10workPlaces --------------------------
	.section	.nv.constant0._Z25kernel_generate_workplaceiP6entityP10workPlaces,"a",@progbits
	.sectionflags	@""
	.align	4
.nv.constant0._Z25kernel_generate_workplaceiP6entityP10workPlaces:
	.zero		920


//--------------------- .nv.constant0._Z25kernel_generate_householdiiiP6entityP9houseHoldm --------------------------
	.section	.nv.constant0._Z25kernel_generate_householdiiiP6entityP9houseHoldm,"a",@progbits
	.sectionflags	@""
	.align	4
.nv.constant0._Z25kernel_generate_householdiiiP6entityP9houseHoldm:
	.zero		936


//--------------------- SYMBOLS --------------------------

	.type		.nv.reservedSmem.offset0,@object
	.size		.nv.reservedSmem.offset0,0x4
